//
// Generated by NVIDIA NVVM Compiler
//
// Compiler Build ID: CL-36424714
// Cuda compilation tools, release 13.0, V13.0.88
// Based on NVVM 20.0.0
//

.version 9.0
.target sm_100
.address_size 64

	// .globl	_Z14softmax_kernelPKfPfPK5Queryi
// _ZZ14softmax_kernelPKfPfPK5QueryiE9reduction has been demoted

.visible .entry _Z14softmax_kernelPKfPfPK5Queryi(
	.param .u64 .ptr .align 1 _Z14softmax_kernelPKfPfPK5Queryi_param_0,
	.param .u64 .ptr .align 1 _Z14softmax_kernelPKfPfPK5Queryi_param_1,
	.param .u64 .ptr .align 1 _Z14softmax_kernelPKfPfPK5Queryi_param_2,
	.param .u32 _Z14softmax_kernelPKfPfPK5Queryi_param_3
)
{
	.reg .pred 	%p<102>;
	.reg .b32 	%r<340>;
	.reg .b32 	%f<1159>;
	.reg .b64 	%rd<203>;
	// demoted variable
	.shared .align 4 .b8 _ZZ14softmax_kernelPKfPfPK5QueryiE9reduction[32];
	ld.param.u64 	%rd42, [_Z14softmax_kernelPKfPfPK5Queryi_param_0];
	ld.param.u64 	%rd43, [_Z14softmax_kernelPKfPfPK5Queryi_param_1];
	ld.param.u64 	%rd44, [_Z14softmax_kernelPKfPfPK5Queryi_param_2];
	ld.param.u32 	%r147, [_Z14softmax_kernelPKfPfPK5Queryi_param_3];
	cvta.to.global.u64 	%rd1, %rd43;
	cvta.to.global.u64 	%rd2, %rd42;
	cvta.to.global.u64 	%rd45, %rd44;
	mov.u32 	%r148, %ctaid.x;
	mul.wide.u32 	%rd46, %r148, 16;
	add.s64 	%rd47, %rd45, %rd46;
	ld.global.u32 	%r149, [%rd47];
	ld.global.u32 	%r1, [%rd47+4];
	ld.global.u32 	%r2, [%rd47+8];
	ld.global.u32 	%r150, [%rd47+12];
	sub.s32 	%r4, %r2, %r1;
	add.s32 	%r5, %r4, 1;
	mul.lo.s32 	%r151, %r149, %r147;
	cvt.s64.s32 	%rd48, %r151;
	cvt.s64.s32 	%rd49, %r1;
	add.s64 	%rd3, %rd48, %rd49;
	shl.b64 	%rd50, %rd3, 2;
	add.s64 	%rd4, %rd2, %rd50;
	mov.u32 	%r330, %tid.x;
	add.s32 	%r152, %r151, %r1;
	or.b32  	%r153, %r152, %r150;
	and.b32  	%r154, %r153, 3;
	setp.eq.s32 	%p1, %r154, 0;
	shr.s32 	%r155, %r5, 31;
	shr.u32 	%r156, %r155, 30;
	add.s32 	%r157, %r5, %r156;
	shr.s32 	%r7, %r157, 2;
	and.b32  	%r8, %r157, -4;
	@%p1 bra 	$L__BB0_14;
	setp.gt.s32 	%p3, %r330, %r4;
	mov.f32 	%f1130, 0fFF800000;
	@%p3 bra 	$L__BB0_39;
	add.s32 	%r158, %r330, %r1;
	sub.s32 	%r159, %r2, %r158;
	shr.u32 	%r160, %r159, 8;
	add.s32 	%r9, %r160, 1;
	and.b32  	%r10, %r9, 15;
	setp.lt.u32 	%p4, %r159, 3840;
	mov.f32 	%f1130, 0fFF800000;
	mov.u32 	%r306, %r330;
	@%p4 bra 	$L__BB0_5;
	and.b32  	%r161, %r9, 33554416;
	neg.s32 	%r299, %r161;
	mul.wide.u32 	%rd52, %r330, 4;
	add.s64 	%rd53, %rd50, %rd52;
	add.s64 	%rd54, %rd53, %rd2;
	add.s64 	%rd193, %rd54, 8192;
	mov.f32 	%f1130, 0fFF800000;
	mov.u32 	%r306, %r330;
$L__BB0_4:
	.pragma "nounroll";
	ld.global.f32 	%f90, [%rd193+-8192];
	max.f32 	%f91, %f1130, %f90;
	ld.global.f32 	%f92, [%rd193+-7168];
	max.f32 	%f93, %f91, %f92;
	ld.global.f32 	%f94, [%rd193+-6144];
	max.f32 	%f95, %f93, %f94;
	ld.global.f32 	%f96, [%rd193+-5120];
	max.f32 	%f97, %f95, %f96;
	ld.global.f32 	%f98, [%rd193+-4096];
	max.f32 	%f99, %f97, %f98;
	ld.global.f32 	%f100, [%rd193+-3072];
	max.f32 	%f101, %f99, %f100;
	ld.global.f32 	%f102, [%rd193+-2048];
	max.f32 	%f103, %f101, %f102;
	ld.global.f32 	%f104, [%rd193+-1024];
	max.f32 	%f105, %f103, %f104;
	ld.global.f32 	%f106, [%rd193];
	max.f32 	%f107, %f105, %f106;
	ld.global.f32 	%f108, [%rd193+1024];
	max.f32 	%f109, %f107, %f108;
	ld.global.f32 	%f110, [%rd193+2048];
	max.f32 	%f111, %f109, %f110;
	ld.global.f32 	%f112, [%rd193+3072];
	max.f32 	%f113, %f111, %f112;
	ld.global.f32 	%f114, [%rd193+4096];
	max.f32 	%f115, %f113, %f114;
	ld.global.f32 	%f116, [%rd193+5120];
	max.f32 	%f117, %f115, %f116;
	ld.global.f32 	%f118, [%rd193+6144];
	max.f32 	%f119, %f117, %f118;
	ld.global.f32 	%f120, [%rd193+7168];
	max.f32 	%f1130, %f119, %f120;
	add.s32 	%r306, %r306, 4096;
	add.s32 	%r299, %r299, 16;
	add.s64 	%rd193, %rd193, 16384;
	setp.eq.s32 	%p5, %r299, 0;
	@%p5 bra 	$L__BB0_5;
	bra.uni 	$L__BB0_4;
$L__BB0_5:
	setp.eq.s32 	%p6, %r10, 0;
	@%p6 bra 	$L__BB0_39;
	and.b32  	%r53, %r9, 7;
	setp.lt.u32 	%p7, %r10, 8;
	@%p7 bra 	$L__BB0_8;
	mul.wide.u32 	%rd55, %r306, 4;
	add.s64 	%rd56, %rd4, %rd55;
	ld.global.f32 	%f122, [%rd56];
	max.f32 	%f123, %f1130, %f122;
	ld.global.f32 	%f124, [%rd56+1024];
	max.f32 	%f125, %f123, %f124;
	ld.global.f32 	%f126, [%rd56+2048];
	max.f32 	%f127, %f125, %f126;
	ld.global.f32 	%f128, [%rd56+3072];
	max.f32 	%f129, %f127, %f128;
	ld.global.f32 	%f130, [%rd56+4096];
	max.f32 	%f131, %f129, %f130;
	ld.global.f32 	%f132, [%rd56+5120];
	max.f32 	%f133, %f131, %f132;
	ld.global.f32 	%f134, [%rd56+6144];
	max.f32 	%f135, %f133, %f134;
	ld.global.f32 	%f136, [%rd56+7168];
	max.f32 	%f1130, %f135, %f136;
	add.s32 	%r306, %r306, 2048;
$L__BB0_8:
	setp.eq.s32 	%p8, %r53, 0;
	@%p8 bra 	$L__BB0_39;
	and.b32  	%r56, %r9, 3;
	setp.lt.u32 	%p9, %r53, 4;
	@%p9 bra 	$L__BB0_11;
	mul.wide.u32 	%rd57, %r306, 4;
	add.s64 	%rd58, %rd4, %rd57;
	ld.global.f32 	%f138, [%rd58];
	max.f32 	%f139, %f1130, %f138;
	ld.global.f32 	%f140, [%rd58+1024];
	max.f32 	%f141, %f139, %f140;
	ld.global.f32 	%f142, [%rd58+2048];
	max.f32 	%f143, %f141, %f142;
	ld.global.f32 	%f144, [%rd58+3072];
	max.f32 	%f1130, %f143, %f144;
	add.s32 	%r306, %r306, 1024;
$L__BB0_11:
	setp.eq.s32 	%p10, %r56, 0;
	@%p10 bra 	$L__BB0_39;
	mul.wide.u32 	%rd60, %r306, 4;
	add.s64 	%rd61, %rd50, %rd60;
	add.s64 	%rd194, %rd2, %rd61;
	neg.s32 	%r309, %r56;
$L__BB0_13:
	.pragma "nounroll";
	ld.global.f32 	%f145, [%rd194];
	max.f32 	%f1130, %f1130, %f145;
	add.s64 	%rd194, %rd194, 1024;
	add.s32 	%r309, %r309, 1;
	setp.ne.s32 	%p11, %r309, 0;
	@%p11 bra 	$L__BB0_13;
	bra.uni 	$L__BB0_39;
$L__BB0_14:
	setp.ge.s32 	%p12, %r330, %r7;
	mov.f32 	%f1130, 0fFF800000;
	@%p12 bra 	$L__BB0_26;
	not.b32 	%r162, %r330;
	add.s32 	%r12, %r7, %r162;
	shr.u32 	%r163, %r12, 8;
	add.s32 	%r13, %r163, 1;
	and.b32  	%r14, %r13, 7;
	setp.lt.u32 	%p13, %r12, 1792;
	mov.f32 	%f1130, 0fFF800000;
	mov.u32 	%r294, %r330;
	@%p13 bra 	$L__BB0_18;
	shl.b32 	%r164, %r330, 2;
	or.b32  	%r292, %r164, 4096;
	and.b32  	%r165, %r13, 33554424;
	neg.s32 	%r291, %r165;
	mov.f32 	%f1130, 0fFF800000;
	mov.u32 	%r294, %r330;
$L__BB0_17:
	.pragma "nounroll";
	add.s32 	%r166, %r292, -4096;
	mul.wide.u32 	%rd62, %r166, 4;
	add.s64 	%rd63, %rd4, %rd62;
	ld.global.v4.f32 	{%f150, %f151, %f152, %f153}, [%rd63];
	max.f32 	%f154, %f1130, %f150;
	max.f32 	%f155, %f154, %f151;
	max.f32 	%f156, %f155, %f152;
	max.f32 	%f157, %f156, %f153;
	add.s32 	%r167, %r292, -3072;
	mul.wide.u32 	%rd64, %r167, 4;
	add.s64 	%rd65, %rd4, %rd64;
	ld.global.v4.f32 	{%f158, %f159, %f160, %f161}, [%rd65];
	max.f32 	%f162, %f157, %f158;
	max.f32 	%f163, %f162, %f159;
	max.f32 	%f164, %f163, %f160;
	max.f32 	%f165, %f164, %f161;
	add.s32 	%r168, %r292, -2048;
	mul.wide.u32 	%rd66, %r168, 4;
	add.s64 	%rd67, %rd4, %rd66;
	ld.global.v4.f32 	{%f166, %f167, %f168, %f169}, [%rd67];
	max.f32 	%f170, %f165, %f166;
	max.f32 	%f171, %f170, %f167;
	max.f32 	%f172, %f171, %f168;
	max.f32 	%f173, %f172, %f169;
	add.s32 	%r169, %r292, -1024;
	mul.wide.u32 	%rd68, %r169, 4;
	add.s64 	%rd69, %rd4, %rd68;
	ld.global.v4.f32 	{%f174, %f175, %f176, %f177}, [%rd69];
	max.f32 	%f178, %f173, %f174;
	max.f32 	%f179, %f178, %f175;
	max.f32 	%f180, %f179, %f176;
	max.f32 	%f181, %f180, %f177;
	add.s32 	%r170, %r292, 3072;
	mul.wide.u32 	%rd70, %r292, 4;
	add.s64 	%rd71, %rd4, %rd70;
	ld.global.v4.f32 	{%f182, %f183, %f184, %f185}, [%rd71];
	max.f32 	%f186, %f181, %f182;
	max.f32 	%f187, %f186, %f183;
	max.f32 	%f188, %f187, %f184;
	max.f32 	%f189, %f188, %f185;
	add.s32 	%r171, %r292, 1024;
	mul.wide.u32 	%rd72, %r171, 4;
	add.s64 	%rd73, %rd4, %rd72;
	ld.global.v4.f32 	{%f190, %f191, %f192, %f193}, [%rd73];
	max.f32 	%f194, %f189, %f190;
	max.f32 	%f195, %f194, %f191;
	max.f32 	%f196, %f195, %f192;
	max.f32 	%f197, %f196, %f193;
	add.s32 	%r172, %r292, 2048;
	mul.wide.u32 	%rd74, %r172, 4;
	add.s64 	%rd75, %rd4, %rd74;
	ld.global.v4.f32 	{%f198, %f199, %f200, %f201}, [%rd75];
	max.f32 	%f202, %f197, %f198;
	max.f32 	%f203, %f202, %f199;
	max.f32 	%f204, %f203, %f200;
	max.f32 	%f205, %f204, %f201;
	mul.wide.u32 	%rd76, %r170, 4;
	add.s64 	%rd77, %rd4, %rd76;
	ld.global.v4.f32 	{%f206, %f207, %f208, %f209}, [%rd77];
	max.f32 	%f210, %f205, %f206;
	max.f32 	%f211, %f210, %f207;
	max.f32 	%f212, %f211, %f208;
	max.f32 	%f1130, %f212, %f209;
	add.s32 	%r294, %r294, 2048;
	add.s32 	%r292, %r292, 8192;
	add.s32 	%r291, %r291, 8;
	setp.ne.s32 	%p14, %r291, 0;
	@%p14 bra 	$L__BB0_17;
$L__BB0_18:
	setp.eq.s32 	%p15, %r14, 0;
	@%p15 bra 	$L__BB0_26;
	setp.lt.u32 	%p16, %r14, 4;
	@%p16 bra 	$L__BB0_21;
	shl.b32 	%r173, %r294, 2;
	mul.wide.u32 	%rd78, %r173, 4;
	add.s64 	%rd79, %rd4, %rd78;
	ld.global.v4.f32 	{%f214, %f215, %f216, %f217}, [%rd79];
	max.f32 	%f218, %f1130, %f214;
	max.f32 	%f219, %f218, %f215;
	max.f32 	%f220, %f219, %f216;
	max.f32 	%f221, %f220, %f217;
	add.s32 	%r174, %r173, 1024;
	mul.wide.u32 	%rd80, %r174, 4;
	add.s64 	%rd81, %rd4, %rd80;
	ld.global.v4.f32 	{%f222, %f223, %f224, %f225}, [%rd81];
	max.f32 	%f226, %f221, %f222;
	max.f32 	%f227, %f226, %f223;
	max.f32 	%f228, %f227, %f224;
	max.f32 	%f229, %f228, %f225;
	add.s32 	%r175, %r173, 2048;
	mul.wide.u32 	%rd82, %r175, 4;
	add.s64 	%rd83, %rd4, %rd82;
	ld.global.v4.f32 	{%f230, %f231, %f232, %f233}, [%rd83];
	max.f32 	%f234, %f229, %f230;
	max.f32 	%f235, %f234, %f231;
	max.f32 	%f236, %f235, %f232;
	max.f32 	%f237, %f236, %f233;
	add.s32 	%r176, %r173, 3072;
	mul.wide.u32 	%rd84, %r176, 4;
	add.s64 	%rd85, %rd4, %rd84;
	ld.global.v4.f32 	{%f238, %f239, %f240, %f241}, [%rd85];
	max.f32 	%f242, %f237, %f238;
	max.f32 	%f243, %f242, %f239;
	max.f32 	%f244, %f243, %f240;
	max.f32 	%f1130, %f244, %f241;
	mad.lo.s32 	%r294, %r294, -3, %r174;
$L__BB0_21:
	and.b32  	%r177, %r13, 3;
	setp.eq.s32 	%p17, %r177, 0;
	@%p17 bra 	$L__BB0_26;
	setp.eq.s32 	%p18, %r177, 1;
	@%p18 bra 	$L__BB0_24;
	shl.b32 	%r178, %r294, 2;
	mul.wide.u32 	%rd86, %r178, 4;
	add.s64 	%rd87, %rd4, %rd86;
	ld.global.v4.f32 	{%f246, %f247, %f248, %f249}, [%rd87];
	max.f32 	%f250, %f1130, %f246;
	max.f32 	%f251, %f250, %f247;
	max.f32 	%f252, %f251, %f248;
	max.f32 	%f253, %f252, %f249;
	add.s32 	%r179, %r178, 1024;
	mul.wide.u32 	%rd88, %r179, 4;
	add.s64 	%rd89, %rd4, %rd88;
	ld.global.v4.f32 	{%f254, %f255, %f256, %f257}, [%rd89];
	max.f32 	%f258, %f253, %f254;
	max.f32 	%f259, %f258, %f255;
	max.f32 	%f260, %f259, %f256;
	max.f32 	%f1130, %f260, %f257;
	add.s32 	%r294, %r294, 512;
$L__BB0_24:
	and.b32  	%r180, %r12, 256;
	setp.ne.s32 	%p19, %r180, 0;
	@%p19 bra 	$L__BB0_26;
	shl.b32 	%r181, %r294, 2;
	mul.wide.u32 	%rd90, %r181, 4;
	add.s64 	%rd91, %rd4, %rd90;
	ld.global.v4.f32 	{%f261, %f262, %f263, %f264}, [%rd91];
	max.f32 	%f265, %f1130, %f261;
	max.f32 	%f266, %f265, %f262;
	max.f32 	%f267, %f266, %f263;
	max.f32 	%f1130, %f267, %f264;
$L__BB0_26:
	add.s32 	%r301, %r8, %r330;
	setp.gt.s32 	%p20, %r301, %r4;
	@%p20 bra 	$L__BB0_39;
	add.s32 	%r182, %r301, 256;
	max.s32 	%r183, %r182, %r5;
	not.b32 	%r184, %r330;
	add.s32 	%r185, %r183, %r184;
	sub.s32 	%r186, %r185, %r8;
	shr.u32 	%r187, %r186, 8;
	add.s32 	%r29, %r187, 1;
	and.b32  	%r30, %r29, 15;
	setp.lt.u32 	%p21, %r186, 3840;
	@%p21 bra 	$L__BB0_30;
	and.b32  	%r188, %r29, 33554416;
	neg.s32 	%r297, %r188;
	add.s64 	%rd93, %rd50, %rd2;
	add.s64 	%rd6, %rd93, 8192;
$L__BB0_29:
	.pragma "nounroll";
	mul.wide.s32 	%rd94, %r301, 4;
	add.s64 	%rd95, %rd6, %rd94;
	ld.global.f32 	%f269, [%rd95+-8192];
	max.f32 	%f270, %f1130, %f269;
	ld.global.f32 	%f271, [%rd95+-7168];
	max.f32 	%f272, %f270, %f271;
	ld.global.f32 	%f273, [%rd95+-6144];
	max.f32 	%f274, %f272, %f273;
	ld.global.f32 	%f275, [%rd95+-5120];
	max.f32 	%f276, %f274, %f275;
	ld.global.f32 	%f277, [%rd95+-4096];
	max.f32 	%f278, %f276, %f277;
	ld.global.f32 	%f279, [%rd95+-3072];
	max.f32 	%f280, %f278, %f279;
	ld.global.f32 	%f281, [%rd95+-2048];
	max.f32 	%f282, %f280, %f281;
	ld.global.f32 	%f283, [%rd95+-1024];
	max.f32 	%f284, %f282, %f283;
	ld.global.f32 	%f285, [%rd95];
	max.f32 	%f286, %f284, %f285;
	ld.global.f32 	%f287, [%rd95+1024];
	max.f32 	%f288, %f286, %f287;
	ld.global.f32 	%f289, [%rd95+2048];
	max.f32 	%f290, %f288, %f289;
	ld.global.f32 	%f291, [%rd95+3072];
	max.f32 	%f292, %f290, %f291;
	ld.global.f32 	%f293, [%rd95+4096];
	max.f32 	%f294, %f292, %f293;
	ld.global.f32 	%f295, [%rd95+5120];
	max.f32 	%f296, %f294, %f295;
	ld.global.f32 	%f297, [%rd95+6144];
	max.f32 	%f298, %f296, %f297;
	ld.global.f32 	%f299, [%rd95+7168];
	max.f32 	%f1130, %f298, %f299;
	add.s32 	%r301, %r301, 4096;
	add.s32 	%r297, %r297, 16;
	setp.eq.s32 	%p22, %r297, 0;
	@%p22 bra 	$L__BB0_30;
	bra.uni 	$L__BB0_29;
$L__BB0_30:
	setp.eq.s32 	%p23, %r30, 0;
	@%p23 bra 	$L__BB0_39;
	and.b32  	%r41, %r29, 7;
	setp.lt.u32 	%p24, %r30, 8;
	@%p24 bra 	$L__BB0_33;
	mul.wide.s32 	%rd96, %r301, 4;
	add.s64 	%rd97, %rd4, %rd96;
	ld.global.f32 	%f301, [%rd97];
	max.f32 	%f302, %f1130, %f301;
	ld.global.f32 	%f303, [%rd97+1024];
	max.f32 	%f304, %f302, %f303;
	ld.global.f32 	%f305, [%rd97+2048];
	max.f32 	%f306, %f304, %f305;
	ld.global.f32 	%f307, [%rd97+3072];
	max.f32 	%f308, %f306, %f307;
	ld.global.f32 	%f309, [%rd97+4096];
	max.f32 	%f310, %f308, %f309;
	ld.global.f32 	%f311, [%rd97+5120];
	max.f32 	%f312, %f310, %f311;
	ld.global.f32 	%f313, [%rd97+6144];
	max.f32 	%f314, %f312, %f313;
	ld.global.f32 	%f315, [%rd97+7168];
	max.f32 	%f1130, %f314, %f315;
	add.s32 	%r301, %r301, 2048;
$L__BB0_33:
	setp.eq.s32 	%p25, %r41, 0;
	@%p25 bra 	$L__BB0_39;
	and.b32  	%r44, %r29, 3;
	setp.lt.u32 	%p26, %r41, 4;
	@%p26 bra 	$L__BB0_36;
	mul.wide.s32 	%rd98, %r301, 4;
	add.s64 	%rd99, %rd4, %rd98;
	ld.global.f32 	%f317, [%rd99];
	max.f32 	%f318, %f1130, %f317;
	ld.global.f32 	%f319, [%rd99+1024];
	max.f32 	%f320, %f318, %f319;
	ld.global.f32 	%f321, [%rd99+2048];
	max.f32 	%f322, %f320, %f321;
	ld.global.f32 	%f323, [%rd99+3072];
	max.f32 	%f1130, %f322, %f323;
	add.s32 	%r301, %r301, 1024;
$L__BB0_36:
	setp.eq.s32 	%p27, %r44, 0;
	@%p27 bra 	$L__BB0_39;
	neg.s32 	%r304, %r44;
$L__BB0_38:
	.pragma "nounroll";
	mul.wide.s32 	%rd101, %r301, 4;
	add.s64 	%rd102, %rd4, %rd101;
	ld.global.f32 	%f324, [%rd102];
	max.f32 	%f1130, %f1130, %f324;
	add.s32 	%r301, %r301, 256;
	add.s32 	%r304, %r304, 1;
	setp.eq.s32 	%p28, %r304, 0;
	@%p28 bra 	$L__BB0_39;
	bra.uni 	$L__BB0_38;
$L__BB0_39:
	mov.b32 	%r189, %f1130;
	shfl.sync.bfly.b32	%r190|%p29, %r189, 16, 31, -1;
	mov.b32 	%f325, %r190;
	max.f32 	%f326, %f1130, %f325;
	mov.b32 	%r191, %f326;
	shfl.sync.bfly.b32	%r192|%p30, %r191, 8, 31, -1;
	mov.b32 	%f327, %r192;
	max.f32 	%f328, %f326, %f327;
	mov.b32 	%r193, %f328;
	shfl.sync.bfly.b32	%r194|%p31, %r193, 4, 31, -1;
	mov.b32 	%f329, %r194;
	max.f32 	%f330, %f328, %f329;
	mov.b32 	%r195, %f330;
	shfl.sync.bfly.b32	%r196|%p32, %r195, 2, 31, -1;
	mov.b32 	%f331, %r196;
	max.f32 	%f332, %f330, %f331;
	mov.b32 	%r197, %f332;
	shfl.sync.bfly.b32	%r198|%p33, %r197, 1, 31, -1;
	mov.b32 	%f333, %r198;
	max.f32 	%f38, %f332, %f333;
	and.b32  	%r62, %r330, 31;
	setp.ne.s32 	%p34, %r62, 0;
	shr.u32 	%r199, %r330, 3;
	and.b32  	%r200, %r199, 124;
	mov.u32 	%r201, _ZZ14softmax_kernelPKfPfPK5QueryiE9reduction;
	add.s32 	%r63, %r201, %r200;
	@%p34 bra 	$L__BB0_41;
	st.shared.f32 	[%r63], %f38;
$L__BB0_41:
	bar.sync 	0;
	setp.gt.u32 	%p36, %r330, 31;
	shl.b32 	%r202, %r330, 2;
	add.s32 	%r64, %r201, %r202;
	mov.pred 	%p101, 0;
	@%p36 bra 	$L__BB0_46;
	setp.gt.u32 	%p37, %r330, 7;
	mov.f32 	%f1131, 0fFF800000;
	@%p37 bra 	$L__BB0_44;
	ld.shared.f32 	%f1131, [%r64];
$L__BB0_44:
	mov.b32 	%r204, %f1131;
	shfl.sync.bfly.b32	%r205|%p39, %r204, 16, 31, -1;
	mov.b32 	%f335, %r205;
	max.f32 	%f336, %f1131, %f335;
	mov.b32 	%r206, %f336;
	shfl.sync.bfly.b32	%r207|%p40, %r206, 8, 31, -1;
	mov.b32 	%f337, %r207;
	max.f32 	%f338, %f336, %f337;
	mov.b32 	%r208, %f338;
	shfl.sync.bfly.b32	%r209|%p41, %r208, 4, 31, -1;
	mov.b32 	%f339, %r209;
	max.f32 	%f340, %f338, %f339;
	mov.b32 	%r210, %f340;
	shfl.sync.bfly.b32	%r211|%p42, %r210, 2, 31, -1;
	mov.b32 	%f341, %r211;
	max.f32 	%f342, %f340, %f341;
	mov.b32 	%r212, %f342;
	shfl.sync.bfly.b32	%r213|%p43, %r212, 1, 31, -1;
	mov.b32 	%f343, %r213;
	max.f32 	%f41, %f342, %f343;
	setp.ne.s32 	%p44, %r330, 0;
	@%p44 bra 	$L__BB0_46;
	st.shared.f32 	[_ZZ14softmax_kernelPKfPfPK5QueryiE9reduction], %f41;
	mov.pred 	%p101, -1;
$L__BB0_46:
	bar.sync 	0;
	ld.shared.f32 	%f42, [_ZZ14softmax_kernelPKfPfPK5QueryiE9reduction];
	@%p1 bra 	$L__BB0_60;
	setp.gt.s32 	%p46, %r330, %r4;
	mov.f32 	%f1156, 0f00000000;
	@%p46 bra 	$L__BB0_85;
	add.s32 	%r214, %r330, %r1;
	sub.s32 	%r215, %r2, %r214;
	shr.u32 	%r216, %r215, 8;
	add.s32 	%r65, %r216, 1;
	and.b32  	%r66, %r65, 15;
	setp.lt.u32 	%p47, %r215, 3840;
	mov.f32 	%f1156, 0f00000000;
	mov.u32 	%r325, %r330;
	@%p47 bra 	$L__BB0_51;
	and.b32  	%r217, %r65, 33554416;
	neg.s32 	%r318, %r217;
	mul.wide.u32 	%rd104, %r330, 4;
	add.s64 	%rd105, %rd50, %rd104;
	add.s64 	%rd106, %rd105, %rd2;
	add.s64 	%rd195, %rd106, 8192;
	mov.f32 	%f1156, 0f00000000;
	mov.u32 	%r325, %r330;
$L__BB0_50:
	.pragma "nounroll";
	ld.global.f32 	%f348, [%rd195+-8192];
	sub.f32 	%f349, %f348, %f42;
	mul.f32 	%f350, %f349, 0f3FB8AA3B;
	ex2.approx.f32 	%f351, %f350;
	add.f32 	%f352, %f1156, %f351;
	ld.global.f32 	%f353, [%rd195+-7168];
	sub.f32 	%f354, %f353, %f42;
	mul.f32 	%f355, %f354, 0f3FB8AA3B;
	ex2.approx.f32 	%f356, %f355;
	add.f32 	%f357, %f352, %f356;
	ld.global.f32 	%f358, [%rd195+-6144];
	sub.f32 	%f359, %f358, %f42;
	mul.f32 	%f360, %f359, 0f3FB8AA3B;
	ex2.approx.f32 	%f361, %f360;
	add.f32 	%f362, %f357, %f361;
	ld.global.f32 	%f363, [%rd195+-5120];
	sub.f32 	%f364, %f363, %f42;
	mul.f32 	%f365, %f364, 0f3FB8AA3B;
	ex2.approx.f32 	%f366, %f365;
	add.f32 	%f367, %f362, %f366;
	ld.global.f32 	%f368, [%rd195+-4096];
	sub.f32 	%f369, %f368, %f42;
	mul.f32 	%f370, %f369, 0f3FB8AA3B;
	ex2.approx.f32 	%f371, %f370;
	add.f32 	%f372, %f367, %f371;
	ld.global.f32 	%f373, [%rd195+-3072];
	sub.f32 	%f374, %f373, %f42;
	mul.f32 	%f375, %f374, 0f3FB8AA3B;
	ex2.approx.f32 	%f376, %f375;
	add.f32 	%f377, %f372, %f376;
	ld.global.f32 	%f378, [%rd195+-2048];
	sub.f32 	%f379, %f378, %f42;
	mul.f32 	%f380, %f379, 0f3FB8AA3B;
	ex2.approx.f32 	%f381, %f380;
	add.f32 	%f382, %f377, %f381;
	ld.global.f32 	%f383, [%rd195+-1024];
	sub.f32 	%f384, %f383, %f42;
	mul.f32 	%f385, %f384, 0f3FB8AA3B;
	ex2.approx.f32 	%f386, %f385;
	add.f32 	%f387, %f382, %f386;
	ld.global.f32 	%f388, [%rd195];
	sub.f32 	%f389, %f388, %f42;
	mul.f32 	%f390, %f389, 0f3FB8AA3B;
	ex2.approx.f32 	%f391, %f390;
	add.f32 	%f392, %f387, %f391;
	ld.global.f32 	%f393, [%rd195+1024];
	sub.f32 	%f394, %f393, %f42;
	mul.f32 	%f395, %f394, 0f3FB8AA3B;
	ex2.approx.f32 	%f396, %f395;
	add.f32 	%f397, %f392, %f396;
	ld.global.f32 	%f398, [%rd195+2048];
	sub.f32 	%f399, %f398, %f42;
	mul.f32 	%f400, %f399, 0f3FB8AA3B;
	ex2.approx.f32 	%f401, %f400;
	add.f32 	%f402, %f397, %f401;
	ld.global.f32 	%f403, [%rd195+3072];
	sub.f32 	%f404, %f403, %f42;
	mul.f32 	%f405, %f404, 0f3FB8AA3B;
	ex2.approx.f32 	%f406, %f405;
	add.f32 	%f407, %f402, %f406;
	ld.global.f32 	%f408, [%rd195+4096];
	sub.f32 	%f409, %f408, %f42;
	mul.f32 	%f410, %f409, 0f3FB8AA3B;
	ex2.approx.f32 	%f411, %f410;
	add.f32 	%f412, %f407, %f411;
	ld.global.f32 	%f413, [%rd195+5120];
	sub.f32 	%f414, %f413, %f42;
	mul.f32 	%f415, %f414, 0f3FB8AA3B;
	ex2.approx.f32 	%f416, %f415;
	add.f32 	%f417, %f412, %f416;
	ld.global.f32 	%f418, [%rd195+6144];
	sub.f32 	%f419, %f418, %f42;
	mul.f32 	%f420, %f419, 0f3FB8AA3B;
	ex2.approx.f32 	%f421, %f420;
	add.f32 	%f422, %f417, %f421;
	ld.global.f32 	%f423, [%rd195+7168];
	sub.f32 	%f424, %f423, %f42;
	mul.f32 	%f425, %f424, 0f3FB8AA3B;
	ex2.approx.f32 	%f426, %f425;
	add.f32 	%f1156, %f422, %f426;
	add.s32 	%r325, %r325, 4096;
	add.s32 	%r318, %r318, 16;
	add.s64 	%rd195, %rd195, 16384;
	setp.eq.s32 	%p48, %r318, 0;
	@%p48 bra 	$L__BB0_51;
	bra.uni 	$L__BB0_50;
$L__BB0_51:
	setp.eq.s32 	%p49, %r66, 0;
	@%p49 bra 	$L__BB0_85;
	and.b32  	%r109, %r65, 7;
	setp.lt.u32 	%p50, %r66, 8;
	@%p50 bra 	$L__BB0_54;
	mul.wide.u32 	%rd107, %r325, 4;
	add.s64 	%rd108, %rd4, %rd107;
	ld.global.f32 	%f428, [%rd108];
	sub.f32 	%f429, %f428, %f42;
	mul.f32 	%f430, %f429, 0f3FB8AA3B;
	ex2.approx.f32 	%f431, %f430;
	add.f32 	%f432, %f1156, %f431;
	ld.global.f32 	%f433, [%rd108+1024];
	sub.f32 	%f434, %f433, %f42;
	mul.f32 	%f435, %f434, 0f3FB8AA3B;
	ex2.approx.f32 	%f436, %f435;
	add.f32 	%f437, %f432, %f436;
	ld.global.f32 	%f438, [%rd108+2048];
	sub.f32 	%f439, %f438, %f42;
	mul.f32 	%f440, %f439, 0f3FB8AA3B;
	ex2.approx.f32 	%f441, %f440;
	add.f32 	%f442, %f437, %f441;
	ld.global.f32 	%f443, [%rd108+3072];
	sub.f32 	%f444, %f443, %f42;
	mul.f32 	%f445, %f444, 0f3FB8AA3B;
	ex2.approx.f32 	%f446, %f445;
	add.f32 	%f447, %f442, %f446;
	ld.global.f32 	%f448, [%rd108+4096];
	sub.f32 	%f449, %f448, %f42;
	mul.f32 	%f450, %f449, 0f3FB8AA3B;
	ex2.approx.f32 	%f451, %f450;
	add.f32 	%f452, %f447, %f451;
	ld.global.f32 	%f453, [%rd108+5120];
	sub.f32 	%f454, %f453, %f42;
	mul.f32 	%f455, %f454, 0f3FB8AA3B;
	ex2.approx.f32 	%f456, %f455;
	add.f32 	%f457, %f452, %f456;
	ld.global.f32 	%f458, [%rd108+6144];
	sub.f32 	%f459, %f458, %f42;
	mul.f32 	%f460, %f459, 0f3FB8AA3B;
	ex2.approx.f32 	%f461, %f460;
	add.f32 	%f462, %f457, %f461;
	ld.global.f32 	%f463, [%rd108+7168];
	sub.f32 	%f464, %f463, %f42;
	mul.f32 	%f465, %f464, 0f3FB8AA3B;
	ex2.approx.f32 	%f466, %f465;
	add.f32 	%f1156, %f462, %f466;
	add.s32 	%r325, %r325, 2048;
$L__BB0_54:
	setp.eq.s32 	%p51, %r109, 0;
	@%p51 bra 	$L__BB0_85;
	and.b32  	%r112, %r65, 3;
	setp.lt.u32 	%p52, %r109, 4;
	@%p52 bra 	$L__BB0_57;
	mul.wide.u32 	%rd109, %r325, 4;
	add.s64 	%rd110, %rd4, %rd109;
	ld.global.f32 	%f468, [%rd110];
	sub.f32 	%f469, %f468, %f42;
	mul.f32 	%f470, %f469, 0f3FB8AA3B;
	ex2.approx.f32 	%f471, %f470;
	add.f32 	%f472, %f1156, %f471;
	ld.global.f32 	%f473, [%rd110+1024];
	sub.f32 	%f474, %f473, %f42;
	mul.f32 	%f475, %f474, 0f3FB8AA3B;
	ex2.approx.f32 	%f476, %f475;
	add.f32 	%f477, %f472, %f476;
	ld.global.f32 	%f478, [%rd110+2048];
	sub.f32 	%f479, %f478, %f42;
	mul.f32 	%f480, %f479, 0f3FB8AA3B;
	ex2.approx.f32 	%f481, %f480;
	add.f32 	%f482, %f477, %f481;
	ld.global.f32 	%f483, [%rd110+3072];
	sub.f32 	%f484, %f483, %f42;
	mul.f32 	%f485, %f484, 0f3FB8AA3B;
	ex2.approx.f32 	%f486, %f485;
	add.f32 	%f1156, %f482, %f486;
	add.s32 	%r325, %r325, 1024;
$L__BB0_57:
	setp.eq.s32 	%p53, %r112, 0;
	@%p53 bra 	$L__BB0_85;
	mul.wide.u32 	%rd112, %r325, 4;
	add.s64 	%rd113, %rd50, %rd112;
	add.s64 	%rd196, %rd2, %rd113;
	neg.s32 	%r328, %r112;
$L__BB0_59:
	.pragma "nounroll";
	ld.global.f32 	%f487, [%rd196];
	sub.f32 	%f488, %f487, %f42;
	mul.f32 	%f489, %f488, 0f3FB8AA3B;
	ex2.approx.f32 	%f490, %f489;
	add.f32 	%f1156, %f1156, %f490;
	add.s64 	%rd196, %rd196, 1024;
	add.s32 	%r328, %r328, 1;
	setp.ne.s32 	%p54, %r328, 0;
	@%p54 bra 	$L__BB0_59;
	bra.uni 	$L__BB0_85;
$L__BB0_60:
	setp.ge.s32 	%p55, %r330, %r7;
	mov.f32 	%f1156, 0f00000000;
	@%p55 bra 	$L__BB0_72;
	not.b32 	%r218, %r330;
	add.s32 	%r68, %r7, %r218;
	shr.u32 	%r219, %r68, 8;
	add.s32 	%r69, %r219, 1;
	setp.lt.u32 	%p56, %r68, 1792;
	mov.f32 	%f1156, 0f00000000;
	mov.u32 	%r313, %r330;
	@%p56 bra 	$L__BB0_64;
	shl.b32 	%r220, %r330, 2;
	or.b32  	%r311, %r220, 4096;
	and.b32  	%r221, %r69, 33554424;
	neg.s32 	%r310, %r221;
	mov.f32 	%f1156, 0f00000000;
	mov.u32 	%r313, %r330;
$L__BB0_63:
	.pragma "nounroll";
	add.s32 	%r222, %r311, -4096;
	mul.wide.u32 	%rd114, %r222, 4;
	add.s64 	%rd115, %rd4, %rd114;
	ld.global.v4.f32 	{%f495, %f496, %f497, %f498}, [%rd115];
	sub.f32 	%f499, %f495, %f42;
	mul.f32 	%f500, %f499, 0f3FB8AA3B;
	ex2.approx.f32 	%f501, %f500;
	add.f32 	%f502, %f1156, %f501;
	sub.f32 	%f503, %f496, %f42;
	mul.f32 	%f504, %f503, 0f3FB8AA3B;
	ex2.approx.f32 	%f505, %f504;
	add.f32 	%f506, %f502, %f505;
	sub.f32 	%f507, %f497, %f42;
	mul.f32 	%f508, %f507, 0f3FB8AA3B;
	ex2.approx.f32 	%f509, %f508;
	add.f32 	%f510, %f506, %f509;
	sub.f32 	%f511, %f498, %f42;
	mul.f32 	%f512, %f511, 0f3FB8AA3B;
	ex2.approx.f32 	%f513, %f512;
	add.f32 	%f514, %f510, %f513;
	add.s32 	%r223, %r311, -3072;
	mul.wide.u32 	%rd116, %r223, 4;
	add.s64 	%rd117, %rd4, %rd116;
	ld.global.v4.f32 	{%f515, %f516, %f517, %f518}, [%rd117];
	sub.f32 	%f519, %f515, %f42;
	mul.f32 	%f520, %f519, 0f3FB8AA3B;
	ex2.approx.f32 	%f521, %f520;
	add.f32 	%f522, %f514, %f521;
	sub.f32 	%f523, %f516, %f42;
	mul.f32 	%f524, %f523, 0f3FB8AA3B;
	ex2.approx.f32 	%f525, %f524;
	add.f32 	%f526, %f522, %f525;
	sub.f32 	%f527, %f517, %f42;
	mul.f32 	%f528, %f527, 0f3FB8AA3B;
	ex2.approx.f32 	%f529, %f528;
	add.f32 	%f530, %f526, %f529;
	sub.f32 	%f531, %f518, %f42;
	mul.f32 	%f532, %f531, 0f3FB8AA3B;
	ex2.approx.f32 	%f533, %f532;
	add.f32 	%f534, %f530, %f533;
	add.s32 	%r224, %r311, -2048;
	mul.wide.u32 	%rd118, %r224, 4;
	add.s64 	%rd119, %rd4, %rd118;
	ld.global.v4.f32 	{%f535, %f536, %f537, %f538}, [%rd119];
	sub.f32 	%f539, %f535, %f42;
	mul.f32 	%f540, %f539, 0f3FB8AA3B;
	ex2.approx.f32 	%f541, %f540;
	add.f32 	%f542, %f534, %f541;
	sub.f32 	%f543, %f536, %f42;
	mul.f32 	%f544, %f543, 0f3FB8AA3B;
	ex2.approx.f32 	%f545, %f544;
	add.f32 	%f546, %f542, %f545;
	sub.f32 	%f547, %f537, %f42;
	mul.f32 	%f548, %f547, 0f3FB8AA3B;
	ex2.approx.f32 	%f549, %f548;
	add.f32 	%f550, %f546, %f549;
	sub.f32 	%f551, %f538, %f42;
	mul.f32 	%f552, %f551, 0f3FB8AA3B;
	ex2.approx.f32 	%f553, %f552;
	add.f32 	%f554, %f550, %f553;
	add.s32 	%r225, %r311, -1024;
	mul.wide.u32 	%rd120, %r225, 4;
	add.s64 	%rd121, %rd4, %rd120;
	ld.global.v4.f32 	{%f555, %f556, %f557, %f558}, [%rd121];
	sub.f32 	%f559, %f555, %f42;
	mul.f32 	%f560, %f559, 0f3FB8AA3B;
	ex2.approx.f32 	%f561, %f560;
	add.f32 	%f562, %f554, %f561;
	sub.f32 	%f563, %f556, %f42;
	mul.f32 	%f564, %f563, 0f3FB8AA3B;
	ex2.approx.f32 	%f565, %f564;
	add.f32 	%f566, %f562, %f565;
	sub.f32 	%f567, %f557, %f42;
	mul.f32 	%f568, %f567, 0f3FB8AA3B;
	ex2.approx.f32 	%f569, %f568;
	add.f32 	%f570, %f566, %f569;
	sub.f32 	%f571, %f558, %f42;
	mul.f32 	%f572, %f571, 0f3FB8AA3B;
	ex2.approx.f32 	%f573, %f572;
	add.f32 	%f574, %f570, %f573;
	add.s32 	%r226, %r311, 3072;
	mul.wide.u32 	%rd122, %r311, 4;
	add.s64 	%rd123, %rd4, %rd122;
	ld.global.v4.f32 	{%f575, %f576, %f577, %f578}, [%rd123];
	sub.f32 	%f579, %f575, %f42;
	mul.f32 	%f580, %f579, 0f3FB8AA3B;
	ex2.approx.f32 	%f581, %f580;
	add.f32 	%f582, %f574, %f581;
	sub.f32 	%f583, %f576, %f42;
	mul.f32 	%f584, %f583, 0f3FB8AA3B;
	ex2.approx.f32 	%f585, %f584;
	add.f32 	%f586, %f582, %f585;
	sub.f32 	%f587, %f577, %f42;
	mul.f32 	%f588, %f587, 0f3FB8AA3B;
	ex2.approx.f32 	%f589, %f588;
	add.f32 	%f590, %f586, %f589;
	sub.f32 	%f591, %f578, %f42;
	mul.f32 	%f592, %f591, 0f3FB8AA3B;
	ex2.approx.f32 	%f593, %f592;
	add.f32 	%f594, %f590, %f593;
	add.s32 	%r227, %r311, 1024;
	mul.wide.u32 	%rd124, %r227, 4;
	add.s64 	%rd125, %rd4, %rd124;
	ld.global.v4.f32 	{%f595, %f596, %f597, %f598}, [%rd125];
	sub.f32 	%f599, %f595, %f42;
	mul.f32 	%f600, %f599, 0f3FB8AA3B;
	ex2.approx.f32 	%f601, %f600;
	add.f32 	%f602, %f594, %f601;
	sub.f32 	%f603, %f596, %f42;
	mul.f32 	%f604, %f603, 0f3FB8AA3B;
	ex2.approx.f32 	%f605, %f604;
	add.f32 	%f606, %f602, %f605;
	sub.f32 	%f607, %f597, %f42;
	mul.f32 	%f608, %f607, 0f3FB8AA3B;
	ex2.approx.f32 	%f609, %f608;
	add.f32 	%f610, %f606, %f609;
	sub.f32 	%f611, %f598, %f42;
	mul.f32 	%f612, %f611, 0f3FB8AA3B;
	ex2.approx.f32 	%f613, %f612;
	add.f32 	%f614, %f610, %f613;
	add.s32 	%r228, %r311, 2048;
	mul.wide.u32 	%rd126, %r228, 4;
	add.s64 	%rd127, %rd4, %rd126;
	ld.global.v4.f32 	{%f615, %f616, %f617, %f618}, [%rd127];
	sub.f32 	%f619, %f615, %f42;
	mul.f32 	%f620, %f619, 0f3FB8AA3B;
	ex2.approx.f32 	%f621, %f620;
	add.f32 	%f622, %f614, %f621;
	sub.f32 	%f623, %f616, %f42;
	mul.f32 	%f624, %f623, 0f3FB8AA3B;
	ex2.approx.f32 	%f625, %f624;
	add.f32 	%f626, %f622, %f625;
	sub.f32 	%f627, %f617, %f42;
	mul.f32 	%f628, %f627, 0f3FB8AA3B;
	ex2.approx.f32 	%f629, %f628;
	add.f32 	%f630, %f626, %f629;
	sub.f32 	%f631, %f618, %f42;
	mul.f32 	%f632, %f631, 0f3FB8AA3B;
	ex2.approx.f32 	%f633, %f632;
	add.f32 	%f634, %f630, %f633;
	mul.wide.u32 	%rd128, %r226, 4;
	add.s64 	%rd129, %rd4, %rd128;
	ld.global.v4.f32 	{%f635, %f636, %f637, %f638}, [%rd129];
	sub.f32 	%f639, %f635, %f42;
	mul.f32 	%f640, %f639, 0f3FB8AA3B;
	ex2.approx.f32 	%f641, %f640;
	add.f32 	%f642, %f634, %f641;
	sub.f32 	%f643, %f636, %f42;
	mul.f32 	%f644, %f643, 0f3FB8AA3B;
	ex2.approx.f32 	%f645, %f644;
	add.f32 	%f646, %f642, %f645;
	sub.f32 	%f647, %f637, %f42;
	mul.f32 	%f648, %f647, 0f3FB8AA3B;
	ex2.approx.f32 	%f649, %f648;
	add.f32 	%f650, %f646, %f649;
	sub.f32 	%f651, %f638, %f42;
	mul.f32 	%f652, %f651, 0f3FB8AA3B;
	ex2.approx.f32 	%f653, %f652;
	add.f32 	%f1156, %f650, %f653;
	add.s32 	%r313, %r313, 2048;
	add.s32 	%r311, %r311, 8192;
	add.s32 	%r310, %r310, 8;
	setp.ne.s32 	%p57, %r310, 0;
	@%p57 bra 	$L__BB0_63;
$L__BB0_64:
	and.b32  	%r79, %r69, 7;
	setp.eq.s32 	%p58, %r79, 0;
	@%p58 bra 	$L__BB0_72;
	setp.lt.u32 	%p59, %r79, 4;
	@%p59 bra 	$L__BB0_67;
	shl.b32 	%r229, %r313, 2;
	mul.wide.u32 	%rd130, %r229, 4;
	add.s64 	%rd131, %rd4, %rd130;
	ld.global.v4.f32 	{%f655, %f656, %f657, %f658}, [%rd131];
	sub.f32 	%f659, %f655, %f42;
	mul.f32 	%f660, %f659, 0f3FB8AA3B;
	ex2.approx.f32 	%f661, %f660;
	add.f32 	%f662, %f1156, %f661;
	sub.f32 	%f663, %f656, %f42;
	mul.f32 	%f664, %f663, 0f3FB8AA3B;
	ex2.approx.f32 	%f665, %f664;
	add.f32 	%f666, %f662, %f665;
	sub.f32 	%f667, %f657, %f42;
	mul.f32 	%f668, %f667, 0f3FB8AA3B;
	ex2.approx.f32 	%f669, %f668;
	add.f32 	%f670, %f666, %f669;
	sub.f32 	%f671, %f658, %f42;
	mul.f32 	%f672, %f671, 0f3FB8AA3B;
	ex2.approx.f32 	%f673, %f672;
	add.f32 	%f674, %f670, %f673;
	add.s32 	%r230, %r229, 1024;
	mul.wide.u32 	%rd132, %r230, 4;
	add.s64 	%rd133, %rd4, %rd132;
	ld.global.v4.f32 	{%f675, %f676, %f677, %f678}, [%rd133];
	sub.f32 	%f679, %f675, %f42;
	mul.f32 	%f680, %f679, 0f3FB8AA3B;
	ex2.approx.f32 	%f681, %f680;
	add.f32 	%f682, %f674, %f681;
	sub.f32 	%f683, %f676, %f42;
	mul.f32 	%f684, %f683, 0f3FB8AA3B;
	ex2.approx.f32 	%f685, %f684;
	add.f32 	%f686, %f682, %f685;
	sub.f32 	%f687, %f677, %f42;
	mul.f32 	%f688, %f687, 0f3FB8AA3B;
	ex2.approx.f32 	%f689, %f688;
	add.f32 	%f690, %f686, %f689;
	sub.f32 	%f691, %f678, %f42;
	mul.f32 	%f692, %f691, 0f3FB8AA3B;
	ex2.approx.f32 	%f693, %f692;
	add.f32 	%f694, %f690, %f693;
	add.s32 	%r231, %r229, 2048;
	mul.wide.u32 	%rd134, %r231, 4;
	add.s64 	%rd135, %rd4, %rd134;
	ld.global.v4.f32 	{%f695, %f696, %f697, %f698}, [%rd135];
	sub.f32 	%f699, %f695, %f42;
	mul.f32 	%f700, %f699, 0f3FB8AA3B;
	ex2.approx.f32 	%f701, %f700;
	add.f32 	%f702, %f694, %f701;
	sub.f32 	%f703, %f696, %f42;
	mul.f32 	%f704, %f703, 0f3FB8AA3B;
	ex2.approx.f32 	%f705, %f704;
	add.f32 	%f706, %f702, %f705;
	sub.f32 	%f707, %f697, %f42;
	mul.f32 	%f708, %f707, 0f3FB8AA3B;
	ex2.approx.f32 	%f709, %f708;
	add.f32 	%f710, %f706, %f709;
	sub.f32 	%f711, %f698, %f42;
	mul.f32 	%f712, %f711, 0f3FB8AA3B;
	ex2.approx.f32 	%f713, %f712;
	add.f32 	%f714, %f710, %f713;
	add.s32 	%r232, %r229, 3072;
	mul.wide.u32 	%rd136, %r232, 4;
	add.s64 	%rd137, %rd4, %rd136;
	ld.global.v4.f32 	{%f715, %f716, %f717, %f718}, [%rd137];
	sub.f32 	%f719, %f715, %f42;
	mul.f32 	%f720, %f719, 0f3FB8AA3B;
	ex2.approx.f32 	%f721, %f720;
	add.f32 	%f722, %f714, %f721;
	sub.f32 	%f723, %f716, %f42;
	mul.f32 	%f724, %f723, 0f3FB8AA3B;
	ex2.approx.f32 	%f725, %f724;
	add.f32 	%f726, %f722, %f725;
	sub.f32 	%f727, %f717, %f42;
	mul.f32 	%f728, %f727, 0f3FB8AA3B;
	ex2.approx.f32 	%f729, %f728;
	add.f32 	%f730, %f726, %f729;
	sub.f32 	%f731, %f718, %f42;
	mul.f32 	%f732, %f731, 0f3FB8AA3B;
	ex2.approx.f32 	%f733, %f732;
	add.f32 	%f1156, %f730, %f733;
	mad.lo.s32 	%r313, %r313, -3, %r230;
$L__BB0_67:
	and.b32  	%r233, %r69, 3;
	setp.eq.s32 	%p60, %r233, 0;
	@%p60 bra 	$L__BB0_72;
	setp.eq.s32 	%p61, %r233, 1;
	@%p61 bra 	$L__BB0_70;
	shl.b32 	%r234, %r313, 2;
	mul.wide.u32 	%rd138, %r234, 4;
	add.s64 	%rd139, %rd4, %rd138;
	ld.global.v4.f32 	{%f735, %f736, %f737, %f738}, [%rd139];
	sub.f32 	%f739, %f735, %f42;
	mul.f32 	%f740, %f739, 0f3FB8AA3B;
	ex2.approx.f32 	%f741, %f740;
	add.f32 	%f742, %f1156, %f741;
	sub.f32 	%f743, %f736, %f42;
	mul.f32 	%f744, %f743, 0f3FB8AA3B;
	ex2.approx.f32 	%f745, %f744;
	add.f32 	%f746, %f742, %f745;
	sub.f32 	%f747, %f737, %f42;
	mul.f32 	%f748, %f747, 0f3FB8AA3B;
	ex2.approx.f32 	%f749, %f748;
	add.f32 	%f750, %f746, %f749;
	sub.f32 	%f751, %f738, %f42;
	mul.f32 	%f752, %f751, 0f3FB8AA3B;
	ex2.approx.f32 	%f753, %f752;
	add.f32 	%f754, %f750, %f753;
	add.s32 	%r235, %r234, 1024;
	mul.wide.u32 	%rd140, %r235, 4;
	add.s64 	%rd141, %rd4, %rd140;
	ld.global.v4.f32 	{%f755, %f756, %f757, %f758}, [%rd141];
	sub.f32 	%f759, %f755, %f42;
	mul.f32 	%f760, %f759, 0f3FB8AA3B;
	ex2.approx.f32 	%f761, %f760;
	add.f32 	%f762, %f754, %f761;
	sub.f32 	%f763, %f756, %f42;
	mul.f32 	%f764, %f763, 0f3FB8AA3B;
	ex2.approx.f32 	%f765, %f764;
	add.f32 	%f766, %f762, %f765;
	sub.f32 	%f767, %f757, %f42;
	mul.f32 	%f768, %f767, 0f3FB8AA3B;
	ex2.approx.f32 	%f769, %f768;
	add.f32 	%f770, %f766, %f769;
	sub.f32 	%f771, %f758, %f42;
	mul.f32 	%f772, %f771, 0f3FB8AA3B;
	ex2.approx.f32 	%f773, %f772;
	add.f32 	%f1156, %f770, %f773;
	add.s32 	%r313, %r313, 512;
$L__BB0_70:
	and.b32  	%r236, %r68, 256;
	setp.ne.s32 	%p62, %r236, 0;
	@%p62 bra 	$L__BB0_72;
	shl.b32 	%r237, %r313, 2;
	mul.wide.u32 	%rd142, %r237, 4;
	add.s64 	%rd143, %rd4, %rd142;
	ld.global.v4.f32 	{%f774, %f775, %f776, %f777}, [%rd143];
	sub.f32 	%f778, %f774, %f42;
	mul.f32 	%f779, %f778, 0f3FB8AA3B;
	ex2.approx.f32 	%f780, %f779;
	add.f32 	%f781, %f1156, %f780;
	sub.f32 	%f782, %f775, %f42;
	mul.f32 	%f783, %f782, 0f3FB8AA3B;
	ex2.approx.f32 	%f784, %f783;
	add.f32 	%f785, %f781, %f784;
	sub.f32 	%f786, %f776, %f42;
	mul.f32 	%f787, %f786, 0f3FB8AA3B;
	ex2.approx.f32 	%f788, %f787;
	add.f32 	%f789, %f785, %f788;
	sub.f32 	%f790, %f777, %f42;
	mul.f32 	%f791, %f790, 0f3FB8AA3B;
	ex2.approx.f32 	%f792, %f791;
	add.f32 	%f1156, %f789, %f792;
$L__BB0_72:
	add.s32 	%r320, %r8, %r330;
	setp.gt.s32 	%p63, %r320, %r4;
	@%p63 bra 	$L__BB0_85;
	add.s32 	%r238, %r320, 256;
	max.s32 	%r239, %r238, %r5;
	not.b32 	%r240, %r330;
	add.s32 	%r241, %r239, %r240;
	sub.s32 	%r242, %r241, %r8;
	shr.u32 	%r243, %r242, 8;
	add.s32 	%r85, %r243, 1;
	and.b32  	%r86, %r85, 15;
	setp.lt.u32 	%p64, %r242, 3840;
	@%p64 bra 	$L__BB0_76;
	and.b32  	%r244, %r85, 33554416;
	neg.s32 	%r316, %r244;
	add.s64 	%rd145, %rd50, %rd2;
	add.s64 	%rd14, %rd145, 8192;
$L__BB0_75:
	.pragma "nounroll";
	mul.wide.s32 	%rd146, %r320, 4;
	add.s64 	%rd147, %rd14, %rd146;
	ld.global.f32 	%f794, [%rd147+-8192];
	sub.f32 	%f795, %f794, %f42;
	mul.f32 	%f796, %f795, 0f3FB8AA3B;
	ex2.approx.f32 	%f797, %f796;
	add.f32 	%f798, %f1156, %f797;
	ld.global.f32 	%f799, [%rd147+-7168];
	sub.f32 	%f800, %f799, %f42;
	mul.f32 	%f801, %f800, 0f3FB8AA3B;
	ex2.approx.f32 	%f802, %f801;
	add.f32 	%f803, %f798, %f802;
	ld.global.f32 	%f804, [%rd147+-6144];
	sub.f32 	%f805, %f804, %f42;
	mul.f32 	%f806, %f805, 0f3FB8AA3B;
	ex2.approx.f32 	%f807, %f806;
	add.f32 	%f808, %f803, %f807;
	ld.global.f32 	%f809, [%rd147+-5120];
	sub.f32 	%f810, %f809, %f42;
	mul.f32 	%f811, %f810, 0f3FB8AA3B;
	ex2.approx.f32 	%f812, %f811;
	add.f32 	%f813, %f808, %f812;
	ld.global.f32 	%f814, [%rd147+-4096];
	sub.f32 	%f815, %f814, %f42;
	mul.f32 	%f816, %f815, 0f3FB8AA3B;
	ex2.approx.f32 	%f817, %f816;
	add.f32 	%f818, %f813, %f817;
	ld.global.f32 	%f819, [%rd147+-3072];
	sub.f32 	%f820, %f819, %f42;
	mul.f32 	%f821, %f820, 0f3FB8AA3B;
	ex2.approx.f32 	%f822, %f821;
	add.f32 	%f823, %f818, %f822;
	ld.global.f32 	%f824, [%rd147+-2048];
	sub.f32 	%f825, %f824, %f42;
	mul.f32 	%f826, %f825, 0f3FB8AA3B;
	ex2.approx.f32 	%f827, %f826;
	add.f32 	%f828, %f823, %f827;
	ld.global.f32 	%f829, [%rd147+-1024];
	sub.f32 	%f830, %f829, %f42;
	mul.f32 	%f831, %f830, 0f3FB8AA3B;
	ex2.approx.f32 	%f832, %f831;
	add.f32 	%f833, %f828, %f832;
	ld.global.f32 	%f834, [%rd147];
	sub.f32 	%f835, %f834, %f42;
	mul.f32 	%f836, %f835, 0f3FB8AA3B;
	ex2.approx.f32 	%f837, %f836;
	add.f32 	%f838, %f833, %f837;
	ld.global.f32 	%f839, [%rd147+1024];
	sub.f32 	%f840, %f839, %f42;
	mul.f32 	%f841, %f840, 0f3FB8AA3B;
	ex2.approx.f32 	%f842, %f841;
	add.f32 	%f843, %f838, %f842;
	ld.global.f32 	%f844, [%rd147+2048];
	sub.f32 	%f845, %f844, %f42;
	mul.f32 	%f846, %f845, 0f3FB8AA3B;
	ex2.approx.f32 	%f847, %f846;
	add.f32 	%f848, %f843, %f847;
	ld.global.f32 	%f849, [%rd147+3072];
	sub.f32 	%f850, %f849, %f42;
	mul.f32 	%f851, %f850, 0f3FB8AA3B;
	ex2.approx.f32 	%f852, %f851;
	add.f32 	%f853, %f848, %f852;
	ld.global.f32 	%f854, [%rd147+4096];
	sub.f32 	%f855, %f854, %f42;
	mul.f32 	%f856, %f855, 0f3FB8AA3B;
	ex2.approx.f32 	%f857, %f856;
	add.f32 	%f858, %f853, %f857;
	ld.global.f32 	%f859, [%rd147+5120];
	sub.f32 	%f860, %f859, %f42;
	mul.f32 	%f861, %f860, 0f3FB8AA3B;
	ex2.approx.f32 	%f862, %f861;
	add.f32 	%f863, %f858, %f862;
	ld.global.f32 	%f864, [%rd147+6144];
	sub.f32 	%f865, %f864, %f42;
	mul.f32 	%f866, %f865, 0f3FB8AA3B;
	ex2.approx.f32 	%f867, %f866;
	add.f32 	%f868, %f863, %f867;
	ld.global.f32 	%f869, [%rd147+7168];
	sub.f32 	%f870, %f869, %f42;
	mul.f32 	%f871, %f870, 0f3FB8AA3B;
	ex2.approx.f32 	%f872, %f871;
	add.f32 	%f1156, %f868, %f872;
	add.s32 	%r320, %r320, 4096;
	add.s32 	%r316, %r316, 16;
	setp.eq.s32 	%p65, %r316, 0;
	@%p65 bra 	$L__BB0_76;
	bra.uni 	$L__BB0_75;
$L__BB0_76:
	setp.eq.s32 	%p66, %r86, 0;
	@%p66 bra 	$L__BB0_85;
	and.b32  	%r97, %r85, 7;
	setp.lt.u32 	%p67, %r86, 8;
	@%p67 bra 	$L__BB0_79;
	mul.wide.s32 	%rd148, %r320, 4;
	add.s64 	%rd149, %rd4, %rd148;
	ld.global.f32 	%f874, [%rd149];
	sub.f32 	%f875, %f874, %f42;
	mul.f32 	%f876, %f875, 0f3FB8AA3B;
	ex2.approx.f32 	%f877, %f876;
	add.f32 	%f878, %f1156, %f877;
	ld.global.f32 	%f879, [%rd149+1024];
	sub.f32 	%f880, %f879, %f42;
	mul.f32 	%f881, %f880, 0f3FB8AA3B;
	ex2.approx.f32 	%f882, %f881;
	add.f32 	%f883, %f878, %f882;
	ld.global.f32 	%f884, [%rd149+2048];
	sub.f32 	%f885, %f884, %f42;
	mul.f32 	%f886, %f885, 0f3FB8AA3B;
	ex2.approx.f32 	%f887, %f886;
	add.f32 	%f888, %f883, %f887;
	ld.global.f32 	%f889, [%rd149+3072];
	sub.f32 	%f890, %f889, %f42;
	mul.f32 	%f891, %f890, 0f3FB8AA3B;
	ex2.approx.f32 	%f892, %f891;
	add.f32 	%f893, %f888, %f892;
	ld.global.f32 	%f894, [%rd149+4096];
	sub.f32 	%f895, %f894, %f42;
	mul.f32 	%f896, %f895, 0f3FB8AA3B;
	ex2.approx.f32 	%f897, %f896;
	add.f32 	%f898, %f893, %f897;
	ld.global.f32 	%f899, [%rd149+5120];
	sub.f32 	%f900, %f899, %f42;
	mul.f32 	%f901, %f900, 0f3FB8AA3B;
	ex2.approx.f32 	%f902, %f901;
	add.f32 	%f903, %f898, %f902;
	ld.global.f32 	%f904, [%rd149+6144];
	sub.f32 	%f905, %f904, %f42;
	mul.f32 	%f906, %f905, 0f3FB8AA3B;
	ex2.approx.f32 	%f907, %f906;
	add.f32 	%f908, %f903, %f907;
	ld.global.f32 	%f909, [%rd149+7168];
	sub.f32 	%f910, %f909, %f42;
	mul.f32 	%f911, %f910, 0f3FB8AA3B;
	ex2.approx.f32 	%f912, %f911;
	add.f32 	%f1156, %f908, %f912;
	add.s32 	%r320, %r320, 2048;
$L__BB0_79:
	setp.eq.s32 	%p68, %r97, 0;
	@%p68 bra 	$L__BB0_85;
	and.b32  	%r100, %r85, 3;
	setp.lt.u32 	%p69, %r97, 4;
	@%p69 bra 	$L__BB0_82;
	mul.wide.s32 	%rd150, %r320, 4;
	add.s64 	%rd151, %rd4, %rd150;
	ld.global.f32 	%f914, [%rd151];
	sub.f32 	%f915, %f914, %f42;
	mul.f32 	%f916, %f915, 0f3FB8AA3B;
	ex2.approx.f32 	%f917, %f916;
	add.f32 	%f918, %f1156, %f917;
	ld.global.f32 	%f919, [%rd151+1024];
	sub.f32 	%f920, %f919, %f42;
	mul.f32 	%f921, %f920, 0f3FB8AA3B;
	ex2.approx.f32 	%f922, %f921;
	add.f32 	%f923, %f918, %f922;
	ld.global.f32 	%f924, [%rd151+2048];
	sub.f32 	%f925, %f924, %f42;
	mul.f32 	%f926, %f925, 0f3FB8AA3B;
	ex2.approx.f32 	%f927, %f926;
	add.f32 	%f928, %f923, %f927;
	ld.global.f32 	%f929, [%rd151+3072];
	sub.f32 	%f930, %f929, %f42;
	mul.f32 	%f931, %f930, 0f3FB8AA3B;
	ex2.approx.f32 	%f932, %f931;
	add.f32 	%f1156, %f928, %f932;
	add.s32 	%r320, %r320, 1024;
$L__BB0_82:
	setp.eq.s32 	%p70, %r100, 0;
	@%p70 bra 	$L__BB0_85;
	add.s64 	%rd17, %rd2, %rd50;
	neg.s32 	%r323, %r100;
$L__BB0_84:
	.pragma "nounroll";
	mul.wide.s32 	%rd153, %r320, 4;
	add.s64 	%rd154, %rd17, %rd153;
	ld.global.f32 	%f933, [%rd154];
	sub.f32 	%f934, %f933, %f42;
	mul.f32 	%f935, %f934, 0f3FB8AA3B;
	ex2.approx.f32 	%f936, %f935;
	add.f32 	%f1156, %f1156, %f936;
	add.s32 	%r320, %r320, 256;
	add.s32 	%r323, %r323, 1;
	setp.eq.s32 	%p71, %r323, 0;
	@%p71 bra 	$L__BB0_85;
	bra.uni 	$L__BB0_84;
$L__BB0_85:
	setp.ne.s32 	%p72, %r62, 0;
	mov.b32 	%r245, %f1156;
	shfl.sync.bfly.b32	%r246|%p73, %r245, 16, 31, -1;
	mov.b32 	%f937, %r246;
	add.f32 	%f938, %f1156, %f937;
	mov.b32 	%r247, %f938;
	shfl.sync.bfly.b32	%r248|%p74, %r247, 8, 31, -1;
	mov.b32 	%f939, %r248;
	add.f32 	%f940, %f938, %f939;
	mov.b32 	%r249, %f940;
	shfl.sync.bfly.b32	%r250|%p75, %r249, 4, 31, -1;
	mov.b32 	%f941, %r250;
	add.f32 	%f942, %f940, %f941;
	mov.b32 	%r251, %f942;
	shfl.sync.bfly.b32	%r252|%p76, %r251, 2, 31, -1;
	mov.b32 	%f943, %r252;
	add.f32 	%f944, %f942, %f943;
	mov.b32 	%r253, %f944;
	shfl.sync.bfly.b32	%r254|%p77, %r253, 1, 31, -1;
	mov.b32 	%f945, %r254;
	add.f32 	%f1158, %f944, %f945;
	@%p72 bra 	$L__BB0_87;
	st.shared.f32 	[%r63], %f1158;
$L__BB0_87:
	setp.gt.u32 	%p78, %r330, 31;
	bar.sync 	0;
	@%p78 bra 	$L__BB0_91;
	setp.gt.u32 	%p79, %r330, 7;
	mov.f32 	%f1157, 0f00000000;
	@%p79 bra 	$L__BB0_90;
	ld.shared.f32 	%f1157, [%r64];
$L__BB0_90:
	mov.b32 	%r255, %f1157;
	shfl.sync.bfly.b32	%r256|%p80, %r255, 16, 31, -1;
	mov.b32 	%f947, %r256;
	add.f32 	%f948, %f1157, %f947;
	mov.b32 	%r257, %f948;
	shfl.sync.bfly.b32	%r258|%p81, %r257, 8, 31, -1;
	mov.b32 	%f949, %r258;
	add.f32 	%f950, %f948, %f949;
	mov.b32 	%r259, %f950;
	shfl.sync.bfly.b32	%r260|%p82, %r259, 4, 31, -1;
	mov.b32 	%f951, %r260;
	add.f32 	%f952, %f950, %f951;
	mov.b32 	%r261, %f952;
	shfl.sync.bfly.b32	%r262|%p83, %r261, 2, 31, -1;
	mov.b32 	%f953, %r262;
	add.f32 	%f954, %f952, %f953;
	mov.b32 	%r263, %f954;
	shfl.sync.bfly.b32	%r264|%p84, %r263, 1, 31, -1;
	mov.b32 	%f955, %r264;
	add.f32 	%f1158, %f954, %f955;
$L__BB0_91:
	not.pred 	%p85, %p101;
	@%p85 bra 	$L__BB0_93;
	st.shared.f32 	[_ZZ14softmax_kernelPKfPfPK5QueryiE9reduction], %f1158;
$L__BB0_93:
	bar.sync 	0;
	ld.shared.f32 	%f85, [_ZZ14softmax_kernelPKfPfPK5QueryiE9reduction];
	@%p1 bra 	$L__BB0_101;
	setp.gt.s32 	%p86, %r330, %r4;
	@%p86 bra 	$L__BB0_114;
	add.s32 	%r265, %r330, %r1;
	sub.s32 	%r118, %r2, %r265;
	and.b32  	%r266, %r118, 768;
	setp.eq.s32 	%p87, %r266, 768;
	@%p87 bra 	$L__BB0_98;
	shr.u32 	%r267, %r118, 8;
	add.s32 	%r268, %r267, 1;
	and.b32  	%r269, %r268, 3;
	mul.wide.s32 	%rd155, %r150, 4;
	mul.wide.u32 	%rd156, %r330, 4;
	add.s64 	%rd157, %rd155, %rd156;
	add.s64 	%rd198, %rd1, %rd157;
	add.s64 	%rd159, %rd50, %rd156;
	add.s64 	%rd197, %rd2, %rd159;
	neg.s32 	%r329, %r269;
	shl.b32 	%r270, %r268, 8;
	and.b32  	%r271, %r270, 768;
	add.s32 	%r330, %r330, %r271;
$L__BB0_97:
	.pragma "nounroll";
	ld.global.f32 	%f956, [%rd197];
	sub.f32 	%f957, %f956, %f42;
	mul.f32 	%f958, %f957, 0f3FB8AA3B;
	ex2.approx.f32 	%f959, %f958;
	div.rn.f32 	%f960, %f959, %f85;
	st.global.f32 	[%rd198], %f960;
	add.s64 	%rd198, %rd198, 1024;
	add.s64 	%rd197, %rd197, 1024;
	add.s32 	%r329, %r329, 1;
	setp.ne.s32 	%p88, %r329, 0;
	@%p88 bra 	$L__BB0_97;
$L__BB0_98:
	setp.lt.u32 	%p89, %r118, 768;
	@%p89 bra 	$L__BB0_114;
	mul.wide.u32 	%rd161, %r330, 4;
	add.s64 	%rd162, %rd50, %rd161;
	add.s64 	%rd163, %rd162, %rd2;
	add.s64 	%rd202, %rd163, 2048;
	mul.wide.s32 	%rd164, %r150, 4;
	add.s64 	%rd165, %rd164, %rd161;
	add.s64 	%rd166, %rd165, %rd1;
	add.s64 	%rd201, %rd166, 2048;
$L__BB0_100:
	ld.global.f32 	%f961, [%rd202+-2048];
	sub.f32 	%f962, %f961, %f42;
	mul.f32 	%f963, %f962, 0f3FB8AA3B;
	ex2.approx.f32 	%f964, %f963;
	div.rn.f32 	%f965, %f964, %f85;
	st.global.f32 	[%rd201+-2048], %f965;
	ld.global.f32 	%f966, [%rd202+-1024];
	sub.f32 	%f967, %f966, %f42;
	mul.f32 	%f968, %f967, 0f3FB8AA3B;
	ex2.approx.f32 	%f969, %f968;
	div.rn.f32 	%f970, %f969, %f85;
	st.global.f32 	[%rd201+-1024], %f970;
	ld.global.f32 	%f971, [%rd202];
	sub.f32 	%f972, %f971, %f42;
	mul.f32 	%f973, %f972, 0f3FB8AA3B;
	ex2.approx.f32 	%f974, %f973;
	div.rn.f32 	%f975, %f974, %f85;
	st.global.f32 	[%rd201], %f975;
	ld.global.f32 	%f976, [%rd202+1024];
	sub.f32 	%f977, %f976, %f42;
	mul.f32 	%f978, %f977, 0f3FB8AA3B;
	ex2.approx.f32 	%f979, %f978;
	div.rn.f32 	%f980, %f979, %f85;
	st.global.f32 	[%rd201+1024], %f980;
	add.s32 	%r330, %r330, 1024;
	add.s64 	%rd202, %rd202, 4096;
	add.s64 	%rd201, %rd201, 4096;
	setp.le.s32 	%p90, %r330, %r4;
	@%p90 bra 	$L__BB0_100;
	bra.uni 	$L__BB0_114;
$L__BB0_101:
	mul.wide.s32 	%rd167, %r150, 4;
	add.s64 	%rd29, %rd1, %rd167;
	setp.ge.s32 	%p91, %r330, %r7;
	@%p91 bra 	$L__BB0_108;
	not.b32 	%r272, %r330;
	add.s32 	%r124, %r7, %r272;
	and.b32  	%r273, %r124, 768;
	setp.eq.s32 	%p92, %r273, 768;
	mov.u32 	%r334, %r330;
	@%p92 bra 	$L__BB0_105;
	shr.u32 	%r274, %r124, 8;
	add.s32 	%r275, %r274, 1;
	and.b32  	%r276, %r275, 3;
	mul.wide.u32 	%rd168, %r330, 16;
	mul.wide.s32 	%rd169, %r150, 4;
	add.s64 	%rd170, %rd168, %rd169;
	add.s64 	%rd200, %rd1, %rd170;
	add.s64 	%rd172, %rd168, %rd50;
	add.s64 	%rd199, %rd2, %rd172;
	neg.s32 	%r331, %r276;
	shl.b32 	%r277, %r275, 8;
	and.b32  	%r278, %r277, 768;
	add.s32 	%r334, %r330, %r278;
$L__BB0_104:
	.pragma "nounroll";
	ld.global.v4.f32 	{%f981, %f982, %f983, %f984}, [%rd199];
	sub.f32 	%f985, %f981, %f42;
	mul.f32 	%f986, %f985, 0f3FB8AA3B;
	ex2.approx.f32 	%f987, %f986;
	div.rn.f32 	%f988, %f987, %f85;
	sub.f32 	%f989, %f982, %f42;
	mul.f32 	%f990, %f989, 0f3FB8AA3B;
	ex2.approx.f32 	%f991, %f990;
	div.rn.f32 	%f992, %f991, %f85;
	sub.f32 	%f993, %f983, %f42;
	mul.f32 	%f994, %f993, 0f3FB8AA3B;
	ex2.approx.f32 	%f995, %f994;
	div.rn.f32 	%f996, %f995, %f85;
	sub.f32 	%f997, %f984, %f42;
	mul.f32 	%f998, %f997, 0f3FB8AA3B;
	ex2.approx.f32 	%f999, %f998;
	div.rn.f32 	%f1000, %f999, %f85;
	st.global.v4.f32 	[%rd200], {%f988, %f992, %f996, %f1000};
	add.s64 	%rd200, %rd200, 4096;
	add.s64 	%rd199, %rd199, 4096;
	add.s32 	%r331, %r331, 1;
	setp.ne.s32 	%p93, %r331, 0;
	@%p93 bra 	$L__BB0_104;
$L__BB0_105:
	setp.lt.u32 	%p94, %r124, 768;
	@%p94 bra 	$L__BB0_108;
	shl.b32 	%r279, %r334, 2;
	add.s32 	%r333, %r279, 2048;
$L__BB0_107:
	add.s32 	%r280, %r333, -2048;
	mul.wide.u32 	%rd173, %r280, 4;
	add.s64 	%rd174, %rd4, %rd173;
	ld.global.v4.f32 	{%f1001, %f1002, %f1003, %f1004}, [%rd174];
	sub.f32 	%f1005, %f1001, %f42;
	mul.f32 	%f1006, %f1005, 0f3FB8AA3B;
	ex2.approx.f32 	%f1007, %f1006;
	div.rn.f32 	%f1008, %f1007, %f85;
	sub.f32 	%f1009, %f1002, %f42;
	mul.f32 	%f1010, %f1009, 0f3FB8AA3B;
	ex2.approx.f32 	%f1011, %f1010;
	div.rn.f32 	%f1012, %f1011, %f85;
	sub.f32 	%f1013, %f1003, %f42;
	mul.f32 	%f1014, %f1013, 0f3FB8AA3B;
	ex2.approx.f32 	%f1015, %f1014;
	div.rn.f32 	%f1016, %f1015, %f85;
	sub.f32 	%f1017, %f1004, %f42;
	mul.f32 	%f1018, %f1017, 0f3FB8AA3B;
	ex2.approx.f32 	%f1019, %f1018;
	div.rn.f32 	%f1020, %f1019, %f85;
	add.s64 	%rd175, %rd29, %rd173;
	st.global.v4.f32 	[%rd175], {%f1008, %f1012, %f1016, %f1020};
	add.s32 	%r281, %r333, -1024;
	mul.wide.u32 	%rd176, %r281, 4;
	add.s64 	%rd177, %rd4, %rd176;
	ld.global.v4.f32 	{%f1021, %f1022, %f1023, %f1024}, [%rd177];
	sub.f32 	%f1025, %f1021, %f42;
	mul.f32 	%f1026, %f1025, 0f3FB8AA3B;
	ex2.approx.f32 	%f1027, %f1026;
	div.rn.f32 	%f1028, %f1027, %f85;
	sub.f32 	%f1029, %f1022, %f42;
	mul.f32 	%f1030, %f1029, 0f3FB8AA3B;
	ex2.approx.f32 	%f1031, %f1030;
	div.rn.f32 	%f1032, %f1031, %f85;
	sub.f32 	%f1033, %f1023, %f42;
	mul.f32 	%f1034, %f1033, 0f3FB8AA3B;
	ex2.approx.f32 	%f1035, %f1034;
	div.rn.f32 	%f1036, %f1035, %f85;
	sub.f32 	%f1037, %f1024, %f42;
	mul.f32 	%f1038, %f1037, 0f3FB8AA3B;
	ex2.approx.f32 	%f1039, %f1038;
	div.rn.f32 	%f1040, %f1039, %f85;
	add.s64 	%rd178, %rd29, %rd176;
	st.global.v4.f32 	[%rd178], {%f1028, %f1032, %f1036, %f1040};
	add.s32 	%r282, %r333, 1024;
	mul.wide.u32 	%rd179, %r333, 4;
	add.s64 	%rd180, %rd4, %rd179;
	ld.global.v4.f32 	{%f1041, %f1042, %f1043, %f1044}, [%rd180];
	sub.f32 	%f1045, %f1041, %f42;
	mul.f32 	%f1046, %f1045, 0f3FB8AA3B;
	ex2.approx.f32 	%f1047, %f1046;
	div.rn.f32 	%f1048, %f1047, %f85;
	sub.f32 	%f1049, %f1042, %f42;
	mul.f32 	%f1050, %f1049, 0f3FB8AA3B;
	ex2.approx.f32 	%f1051, %f1050;
	div.rn.f32 	%f1052, %f1051, %f85;
	sub.f32 	%f1053, %f1043, %f42;
	mul.f32 	%f1054, %f1053, 0f3FB8AA3B;
	ex2.approx.f32 	%f1055, %f1054;
	div.rn.f32 	%f1056, %f1055, %f85;
	sub.f32 	%f1057, %f1044, %f42;
	mul.f32 	%f1058, %f1057, 0f3FB8AA3B;
	ex2.approx.f32 	%f1059, %f1058;
	div.rn.f32 	%f1060, %f1059, %f85;
	add.s64 	%rd181, %rd29, %rd179;
	st.global.v4.f32 	[%rd181], {%f1048, %f1052, %f1056, %f1060};
	mul.wide.u32 	%rd182, %r282, 4;
	add.s64 	%rd183, %rd4, %rd182;
	ld.global.v4.f32 	{%f1061, %f1062, %f1063, %f1064}, [%rd183];
	sub.f32 	%f1065, %f1061, %f42;
	mul.f32 	%f1066, %f1065, 0f3FB8AA3B;
	ex2.approx.f32 	%f1067, %f1066;
	div.rn.f32 	%f1068, %f1067, %f85;
	sub.f32 	%f1069, %f1062, %f42;
	mul.f32 	%f1070, %f1069, 0f3FB8AA3B;
	ex2.approx.f32 	%f1071, %f1070;
	div.rn.f32 	%f1072, %f1071, %f85;
	sub.f32 	%f1073, %f1063, %f42;
	mul.f32 	%f1074, %f1073, 0f3FB8AA3B;
	ex2.approx.f32 	%f1075, %f1074;
	div.rn.f32 	%f1076, %f1075, %f85;
	sub.f32 	%f1077, %f1064, %f42;
	mul.f32 	%f1078, %f1077, 0f3FB8AA3B;
	ex2.approx.f32 	%f1079, %f1078;
	div.rn.f32 	%f1080, %f1079, %f85;
	add.s64 	%rd184, %rd29, %rd182;
	st.global.v4.f32 	[%rd184], {%f1068, %f1072, %f1076, %f1080};
	add.s32 	%r334, %r334, 1024;
	add.s32 	%r333, %r333, 4096;
	setp.lt.s32 	%p95, %r334, %r7;
	@%p95 bra 	$L__BB0_107;
$L__BB0_108:
	add.s32 	%r337, %r8, %r330;
	setp.gt.s32 	%p96, %r337, %r4;
	@%p96 bra 	$L__BB0_114;
	add.s32 	%r283, %r337, 256;
	max.s32 	%r284, %r283, %r5;
	not.b32 	%r285, %r330;
	add.s32 	%r286, %r284, %r285;
	sub.s32 	%r136, %r286, %r8;
	and.b32  	%r287, %r136, 768;
	setp.eq.s32 	%p97, %r287, 768;
	@%p97 bra 	$L__BB0_112;
	add.s64 	%rd37, %rd2, %rd50;
	shr.u32 	%r288, %r136, 8;
	add.s32 	%r289, %r288, 1;
	and.b32  	%r290, %r289, 3;
	neg.s32 	%r335, %r290;
$L__BB0_111:
	.pragma "nounroll";
	mul.wide.s32 	%rd187, %r337, 4;
	add.s64 	%rd188, %rd29, %rd187;
	add.s64 	%rd189, %rd37, %rd187;
	ld.global.f32 	%f1081, [%rd189];
	sub.f32 	%f1082, %f1081, %f42;
	mul.f32 	%f1083, %f1082, 0f3FB8AA3B;
	ex2.approx.f32 	%f1084, %f1083;
	div.rn.f32 	%f1085, %f1084, %f85;
	st.global.f32 	[%rd188], %f1085;
	add.s32 	%r337, %r337, 256;
	add.s32 	%r335, %r335, 1;
	setp.ne.s32 	%p98, %r335, 0;
	@%p98 bra 	$L__BB0_111;
$L__BB0_112:
	setp.lt.u32 	%p99, %r136, 768;
	@%p99 bra 	$L__BB0_114;
$L__BB0_113:
	mul.wide.s32 	%rd190, %r337, 4;
	add.s64 	%rd191, %rd4, %rd190;
	ld.global.f32 	%f1086, [%rd191];
	sub.f32 	%f1087, %f1086, %f42;
	mul.f32 	%f1088, %f1087, 0f3FB8AA3B;
	ex2.approx.f32 	%f1089, %f1088;
	div.rn.f32 	%f1090, %f1089, %f85;
	add.s64 	%rd192, %rd29, %rd190;
	st.global.f32 	[%rd192], %f1090;
	ld.global.f32 	%f1091, [%rd191+1024];
	sub.f32 	%f1092, %f1091, %f42;
	mul.f32 	%f1093, %f1092, 0f3FB8AA3B;
	ex2.approx.f32 	%f1094, %f1093;
	div.rn.f32 	%f1095, %f1094, %f85;
	st.global.f32 	[%rd192+1024], %f1095;
	ld.global.f32 	%f1096, [%rd191+2048];
	sub.f32 	%f1097, %f1096, %f42;
	mul.f32 	%f1098, %f1097, 0f3FB8AA3B;
	ex2.approx.f32 	%f1099, %f1098;
	div.rn.f32 	%f1100, %f1099, %f85;
	st.global.f32 	[%rd192+2048], %f1100;
	ld.global.f32 	%f1101, [%rd191+3072];
	sub.f32 	%f1102, %f1101, %f42;
	mul.f32 	%f1103, %f1102, 0f3FB8AA3B;
	ex2.approx.f32 	%f1104, %f1103;
	div.rn.f32 	%f1105, %f1104, %f85;
	st.global.f32 	[%rd192+3072], %f1105;
	add.s32 	%r337, %r337, 1024;
	setp.gt.s32 	%p100, %r337, %r4;
	@%p100 bra 	$L__BB0_114;
	bra.uni 	$L__BB0_113;
$L__BB0_114:
	ret;

}


// ===== COMPILED SASS (sm_100) =====

	.target	sm_100

	.elftype	@"ET_EXEC"


//--------------------- .note.nv.tkinfo           --------------------------
	.section	.note.nv.tkinfo,"",@"SHT_NOTE"
	.sectionflags	@"SHF_NOTE_NV_TKINFO"
	.tkinfo
        /*0018*/ 	.word	0x00000002
        /*0030*/ 	.string	""
        /*0030*/ 	.string	"ptxas"
        /*0030*/ 	.string	"Cuda compilation tools, release 13.0, V13.0.88"
        /*0030*/ 	.string	"Build cuda_13.0.r13.0/compiler.36424714_0"
        /*0030*/ 	.string	"-arch sm_100 -m 64 "



//--------------------- .note.nv.cuinfo           --------------------------
	.section	.note.nv.cuinfo,"",@"SHT_NOTE"
	.sectionflags	@"SHF_NOTE_NV_CUINFO"
        /*0018*/ 	.short	0x0002
        /*001a*/ 	.short	0x0064
        /*001c*/ 	.short	0x0082
	.zero		2


//--------------------- .nv.info                  --------------------------
	.section	.nv.info,"",@"SHT_CUDA_INFO"
	.align	4


	//----- nvinfo : EIATTR_REGCOUNT
	.align		4
        /*0000*/ 	.byte	0x04, 0x2f
        /*0002*/ 	.short	(.L_1 - .L_0)
	.align		4
.L_0:
        /*0004*/ 	.word	index@(_Z14softmax_kernelPKfPfPK5Queryi)
        /*0008*/ 	.word	0x00000024


	//----- nvinfo : EIATTR_FRAME_SIZE
	.align		4
.L_1:
        /*000c*/ 	.byte	0x04, 0x11
        /*000e*/ 	.short	(.L_3 - .L_2)
	.align		4
.L_2:
        /*0010*/ 	.word	index@($__internal_0_$__cuda_sm3x_div_rn_noftz_f32_slowpath)
        /*0014*/ 	.word	0x00000000


	//----- nvinfo : EIATTR_FRAME_SIZE
	.align		4
.L_3:
        /*0018*/ 	.byte	0x04, 0x11
        /*001a*/ 	.short	(.L_5 - .L_4)
	.align		4
.L_4:
        /*001c*/ 	.word	index@(_Z14softmax_kernelPKfPfPK5Queryi)
        /*0020*/ 	.word	0x00000000


	//----- nvinfo : EIATTR_MIN_STACK_SIZE
	.align		4
.L_5:
        /*0024*/ 	.byte	0x04, 0x12
        /*0026*/ 	.short	(.L_7 - .L_6)
	.align		4
.L_6:
        /*0028*/ 	.word	index@(_Z14softmax_kernelPKfPfPK5Queryi)
        /*002c*/ 	.word	0x00000000
.L_7:


//--------------------- .nv.compat                --------------------------
	.section	.nv.compat,"",@"SHT_CUDA_COMPAT_INFO"
	.align	4
        /*0000*/ 	.byte	0x02, 0x09, 0x00, 0x00, 0x02, 0x02, 0x01, 0x00, 0x02, 0x05, 0x05, 0x00, 0x03, 0x07, 0x01, 0x01
        /*0010*/ 	.byte	0x02, 0x03, 0x00, 0x00, 0x02, 0x06, 0x01, 0x00, 0x04, 0x0b, 0x08, 0x00, 0x01, 0x00, 0x00, 0x00
        /*0020*/ 	.byte	0x00, 0x00, 0x00, 0x00


//--------------------- .nv.info._Z14softmax_kernelPKfPfPK5Queryi --------------------------
	.section	.nv.info._Z14softmax_kernelPKfPfPK5Queryi,"",@"SHT_CUDA_INFO"
	.sectionflags	@""
	.align	4


	//----- nvinfo : EIATTR_CUDA_API_VERSION
	.align		4
        /*0000*/ 	.byte	0x04, 0x37
        /*0002*/ 	.short	(.L_9 - .L_8)
.L_8:
        /*0004*/ 	.word	0x00000082


	//----- nvinfo : EIATTR_KPARAM_INFO
	.align		4
.L_9:
        /*0008*/ 	.byte	0x04, 0x17
        /*000a*/ 	.short	(.L_11 - .L_10)
.L_10:
        /*000c*/ 	.word	0x00000000
        /*0010*/ 	.short	0x0003
        /*0012*/ 	.short	0x0018
        /*0014*/ 	.byte	0x00, 0xf0, 0x11, 0x00


	//----- nvinfo : EIATTR_KPARAM_INFO
	.align		4
.L_11:
        /*0018*/ 	.byte	0x04, 0x17
        /*001a*/ 	.short	(.L_13 - .L_12)
.L_12:
        /*001c*/ 	.word	0x00000000
        /*0020*/ 	.short	0x0002
        /*0022*/ 	.short	0x0010
        /*0024*/ 	.byte	0x00, 0xf5, 0x21, 0x00


	//----- nvinfo : EIATTR_KPARAM_INFO
	.align		4
.L_13:
        /*0028*/ 	.byte	0x04, 0x17
        /*002a*/ 	.short	(.L_15 - .L_14)
.L_14:
        /*002c*/ 	.word	0x00000000
        /*0030*/ 	.short	0x0001
        /*0032*/ 	.short	0x0008
        /*0034*/ 	.byte	0x00, 0xf5, 0x21, 0x00


	//----- nvinfo : EIATTR_KPARAM_INFO
	.align		4
.L_15:
        /*0038*/ 	.byte	0x04, 0x17
        /*003a*/ 	.short	(.L_17 - .L_16)
.L_16:
        /*003c*/ 	.word	0x00000000
        /*0040*/ 	.short	0x0000
        /*0042*/ 	.short	0x0000
        /*0044*/ 	.byte	0x00, 0xf5, 0x21, 0x00


	//----- nvinfo : EIATTR_SPARSE_MMA_MASK
	.align		4
.L_17:
        /*0048*/ 	.byte	0x03, 0x50
        /*004a*/ 	.short	0x0000


	//----- nvinfo : EIATTR_MAXREG_COUNT
	.align		4
        /*004c*/ 	.byte	0x03, 0x1b
        /*004e*/ 	.short	0x00ff


	//----- nvinfo : EIATTR_NUM_BARRIERS
	.align		4
        /*0050*/ 	.byte	0x02, 0x4c
        /*0052*/ 	.byte	0x01
	.zero		1


	//----- nvinfo : EIATTR_MERCURY_ISA_VERSION
	.align		4
        /*0054*/ 	.byte	0x03, 0x5f
        /*0056*/ 	.short	0x0101


	//----- nvinfo : EIATTR_COOP_GROUP_MASK_REGIDS
	.align		4
        /*0058*/ 	.byte	0x04, 0x29
        /*005a*/ 	.short	(.L_19 - .L_18)


	//   ....[0]....
.L_18:
        /*005c*/ 	.word	0xffffffff


	//   ....[1]....
        /*0060*/ 	.word	0xffffffff


	//   ....[2]....
        /*0064*/ 	.word	0xffffffff


	//   ....[3]....
        /*0068*/ 	.word	0xffffffff


	//   ....[4]....
        /*006c*/ 	.word	0xffffffff


	//   ....[5]....
        /*0070*/ 	.word	0xffffffff


	//   ....[6]....
        /*0074*/ 	.word	0xffffffff


	//   ....[7]....
        /*0078*/ 	.word	0xffffffff


	//   ....[8]....
        /*007c*/ 	.word	0xffffffff


	//   ....[9]....
        /*0080*/ 	.word	0xffffffff


	//   ....[10]....
        /*0084*/ 	.word	0xffffffff


	//   ....[11]....
        /*0088*/ 	.word	0xffffffff


	//   ....[12]....
        /*008c*/ 	.word	0xffffffff


	//   ....[13]....
        /*0090*/ 	.word	0xffffffff


	//   ....[14]....
        /*0094*/ 	.word	0xffffffff


	//   ....[15]....
        /*0098*/ 	.word	0xffffffff


	//   ....[16]....
        /*009c*/ 	.word	0xffffffff


	//   ....[17]....
        /*00a0*/ 	.word	0xffffffff


	//   ....[18]....
        /*00a4*/ 	.word	0xffffffff


	//   ....[19]....
        /*00a8*/ 	.word	0xffffffff


	//   ....[20]....
        /*00ac*/ 	.word	0x0500000a


	//   ....[21]....
        /*00b0*/ 	.word	0x0500000a


	//   ....[22]....
        /*00b4*/ 	.word	0x0500000a


	//   ....[23]....
        /*00b8*/ 	.word	0x0500000a


	//   ....[24]....
        /*00bc*/ 	.word	0x0500000a


	//   ....[25]....
        /*00c0*/ 	.word	0x0500000a


	//   ....[26]....
        /*00c4*/ 	.word	0x0500000a


	//   ....[27]....
        /*00c8*/ 	.word	0x0500000a


	//   ....[28]....
        /*00cc*/ 	.word	0x0500000a


	//   ....[29]....
        /*00d0*/ 	.word	0x0500000a


	//----- nvinfo : EIATTR_COOP_GROUP_INSTR_OFFSETS
	.align		4
.L_19:
        /*00d4*/ 	.byte	0x04, 0x28
        /*00d6*/ 	.short	(.L_21 - .L_20)


	//   ....[0]....
.L_20:
        /*00d8*/ 	.word	0x00001590


	//   ....[1]....
        /*00dc*/ 	.word	0x00001600


	//   ....[2]....
        /*00e0*/ 	.word	0x00001640


	//   ....[3]....
        /*00e4*/ 	.word	0x00001670


	//   ....[4]....
        /*00e8*/ 	.word	0x00001690


	//   ....[5]....
        /*00ec*/ 	.word	0x00001740


	//   ....[6]....
        /*00f0*/ 	.word	0x00001760


	//   ....[7]....
        /*00f4*/ 	.word	0x00001780


	//   ....[8]....
        /*00f8*/ 	.word	0x000017a0


	//   ....[9]....
        /*00fc*/ 	.word	0x000017c0


	//   ....[10]....
        /*0100*/ 	.word	0x00005c80


	//   ....[11]....
        /*0104*/ 	.word	0x00005cc0


	//   ....[12]....
        /*0108*/ 	.word	0x00005ce0


	//   ....[13]....
        /*010c*/ 	.word	0x00005d00


	//   ....[14]....
        /*0110*/ 	.word	0x00005d20


	//   ....[15]....
        /*0114*/ 	.word	0x00005dd0


	//   ....[16]....
        /*0118*/ 	.word	0x00005df0


	//   ....[17]....
        /*011c*/ 	.word	0x00005e10


	//   ....[18]....
        /*0120*/ 	.word	0x00005e30


	//   ....[19]....
        /*0124*/ 	.word	0x00005e50


	//   ....[20]....
        /*0128*/ 	.word	0x00008d50


	//   ....[21]....
        /*012c*/ 	.word	0x00008dc0


	//   ....[22]....
        /*0130*/ 	.word	0x00008e30


	//   ....[23]....
        /*0134*/ 	.word	0x00008ea0


	//   ....[24]....
        /*0138*/ 	.word	0x00008f10


	//   ....[25]....
        /*013c*/ 	.word	0x00008f90


	//   ....[26]....
        /*0140*/ 	.word	0x00009000


	//   ....[27]....
        /*0144*/ 	.word	0x00009070


	//   ....[28]....
        /*0148*/ 	.word	0x000090e0


	//   ....[29]....
        /*014c*/ 	.word	0x00009150


	//----- nvinfo : EIATTR_VRC_CTA_INIT_COUNT
	.align		4
.L_21:
        /*0150*/ 	.byte	0x02, 0x4a
	.zero		1
	.zero		1


	//----- nvinfo : EIATTR_EXIT_INSTR_OFFSETS
	.align		4
        /*0154*/ 	.byte	0x04, 0x1c
        /*0156*/ 	.short	(.L_23 - .L_22)


	//   ....[0]....
.L_22:
        /*0158*/ 	.word	0x00005f10


	//   ....[1]....
        /*015c*/ 	.word	0x00006270


	//   ....[2]....
        /*0160*/ 	.word	0x000068c0


	//   ....[3]....
        /*0164*/ 	.word	0x000084d0


	//   ....[4]....
        /*0168*/ 	.word	0x00008790


	//   ....[5]....
        /*016c*/ 	.word	0x00008ce0


	//----- nvinfo : EIATTR_CRS_STACK_SIZE
	.align		4
.L_23:
        /*0170*/ 	.byte	0x04, 0x1e
        /*0172*/ 	.short	(.L_25 - .L_24)
.L_24:
        /*0174*/ 	.word	0x00000000


	//----- nvinfo : EIATTR_CBANK_PARAM_SIZE
	.align		4
.L_25:
        /*0178*/ 	.byte	0x03, 0x19
        /*017a*/ 	.short	0x001c


	//----- nvinfo : EIATTR_PARAM_CBANK
	.align		4
        /*017c*/ 	.byte	0x04, 0x0a
        /*017e*/ 	.short	(.L_27 - .L_26)
	.align		4
.L_26:
        /*0180*/ 	.word	index@(.nv.constant0._Z14softmax_kernelPKfPfPK5Queryi)
        /*0184*/ 	.short	0x0380
        /*0186*/ 	.short	0x001c


	//----- nvinfo : EIATTR_SW_WAR
	.align		4
.L_27:
        /*0188*/ 	.byte	0x04, 0x36
        /*018a*/ 	.short	(.L_29 - .L_28)
.L_28:
        /*018c*/ 	.word	0x00000008
.L_29:


//--------------------- .nv.callgraph             --------------------------
	.section	.nv.callgraph,"",@"SHT_CUDA_CALLGRAPH"
	.align	4
	.sectionentsize	8
	.align		4
        /*0000*/ 	.word	0x00000000
	.align		4
        /*0004*/ 	.word	0xffffffff
	.align		4
        /*0008*/ 	.word	0x00000000
	.align		4
        /*000c*/ 	.word	0xfffffffe
	.align		4
        /*0010*/ 	.word	0x00000000
	.align		4
        /*0014*/ 	.word	0xfffffffd
	.align		4
        /*0018*/ 	.word	0x00000000
	.align		4
        /*001c*/ 	.word	0xfffffffc


//--------------------- .text._Z14softmax_kernelPKfPfPK5Queryi --------------------------
	.section	.text._Z14softmax_kernelPKfPfPK5Queryi,"ax",@progbits
	.align	128
        .global         _Z14softmax_kernelPKfPfPK5Queryi
        .type           _Z14softmax_kernelPKfPfPK5Queryi,@function
        .size           _Z14softmax_kernelPKfPfPK5Queryi,(.L_x_160 - _Z14softmax_kernelPKfPfPK5Queryi)
        .other          _Z14softmax_kernelPKfPfPK5Queryi,@"STO_CUDA_ENTRY STV_DEFAULT"
_Z14softmax_kernelPKfPfPK5Queryi:
.text._Z14softmax_kernelPKfPfPK5Queryi:
[----:B------:R-:W-:Y:S01]  /*0000*/  LDC R1, c[0x0][0x37c] ;  /* 0x0000df00ff017b82 */ /* 0x000fe20000000800 */
[----:B------:R-:W0:Y:S07]  /*0010*/  S2R R5, SR_CTAID.X ;  /* 0x0000000000057919 */ /* 0x000e2e0000002500 */
[----:B------:R-:W0:Y:S01]  /*0020*/  LDC.64 R2, c[0x0][0x390] ;  /* 0x0000e400ff027b82 */ /* 0x000e220000000a00 */
[----:B------:R-:W1:Y:S01]  /*0030*/  LDCU.64 UR12, c[0x0][0x358] ;  /* 0x00006b00ff0c77ac */ /* 0x000e620008000a00 */
[----:B------:R-:W2:Y:S01]  /*0040*/  LDCU.64 UR14, c[0x0][0x380] ;  /* 0x00007000ff0e77ac */ /* 0x000ea20008000a00 */
[----:B0-----:R-:W-:-:S05]  /*0050*/  IMAD.WIDE.U32 R2, R5, 0x10, R2 ;  /* 0x0000001005027825 */ /* 0x001fca00078e0002 */
[----:B------:R-:W0:Y:S01]  /*0060*/  LDC R5, c[0x0][0x398] ;  /* 0x0000e600ff057b82 */ /* 0x000e220000000800 */
[----:B-1----:R-:W3:Y:S04]  /*0070*/  LDG.E R6, desc[UR12][R2.64+0x4] ;  /* 0x0000040c02067981 */ /* 0x002ee8000c1e1900 */
[----:B------:R-:W4:Y:S04]  /*0080*/  LDG.E R4, desc[UR12][R2.64+0x8] ;  /* 0x0000080c02047981 */ /* 0x000f28000c1e1900 */
[----:B------:R-:W0:Y:S04]  /*0090*/  LDG.E R0, desc[UR12][R2.64] ;  /* 0x0000000c02007981 */ /* 0x000e28000c1e1900 */
[----:B------:R1:W5:Y:S01]  /*00a0*/  LDG.E R21, desc[UR12][R2.64+0xc] ;  /* 0x00000c0c02157981 */ /* 0x000362000c1e1900 */
[----:B------:R-:W-:Y:S01]  /*00b0*/  BSSY.RECONVERGENT B0, `(.L_x_0) ;  /* 0x000014d000007945 */ /* 0x000fe20003800200 */
[----:B------:R-:W0:Y:S01]  /*00c0*/  S2R R20, SR_TID.X ;  /* 0x0000000000147919 */ /* 0x000e220000002100 */
[----:B---3--:R-:W-:-:S02]  /*00d0*/  R2UR UR7, R6 ;  /* 0x00000000060772ca */ /* 0x008fc400000e0000 */
[----:B----4-:R-:W-:Y:S01]  /*00e0*/  R2UR UR8, R4 ;  /* 0x00000000040872ca */ /* 0x010fe200000e0000 */
[----:B0-----:R-:W-:-:S10]  /*00f0*/  IMAD R0, R0, R5, RZ ;  /* 0x0000000500007224 */ /* 0x001fd400078e02ff */
[----:B------:R-:W-:Y:S02]  /*0100*/  USHF.R.S32.HI UR5, URZ, 0x1f, UR7 ;  /* 0x0000001fff057899 */ /* 0x000fe40008011407 */
[----:B------:R-:W-:Y:S01]  /*0110*/  IADD3 R4, P0, PT, R0, UR7, RZ ;  /* 0x0000000700047c10 */ /* 0x000fe2000ff1e0ff */
[----:B------:R-:W-:-:S03]  /*0120*/  UIADD3 UR9, UPT, UPT, -UR7, UR8, URZ ;  /* 0x0000000807097290 */ /* 0x000fc6000fffe1ff */
[----:B------:R-:W-:Y:S02]  /*0130*/  SHF.L.U32 R22, R4, 0x2, RZ ;  /* 0x0000000204167819 */ /* 0x000fe400000006ff */
[C---:B-1----:R-:W-:Y:S01]  /*0140*/  LEA.HI.X.SX32 R3, R0.reuse, UR5, 0x1, P0 ;  /* 0x0000000500037c11 */ /* 0x042fe200080f0eff */
[----:B------:R-:W-:Y:S01]  /*0150*/  UIADD3 UR10, UPT, UPT, UR9, 0x1, URZ ;  /* 0x00000001090a7890 */ /* 0x000fe2000fffe0ff */
[----:B------:R-:W-:Y:S02]  /*0160*/  IADD3 R0, PT, PT, R0, UR7, RZ ;  /* 0x0000000700007c10 */ /* 0x000fe4000fffe0ff */
[----:B------:R-:W-:Y:S01]  /*0170*/  SHF.L.U64.HI R23, R4, 0x2, R3 ;  /* 0x0000000204177819 */ /* 0x000fe20000010203 */
[----:B------:R-:W-:Y:S01]  /*0180*/  USHF.R.S32.HI UR4, URZ, 0x1f, UR10 ;  /* 0x0000001fff047899 */ /* 0x000fe2000801140a */
[----:B-----5:R-:W-:Y:S02]  /*0190*/  LOP3.LUT P0, RZ, R0, 0x3, R21, 0xc8, !PT ;  /* 0x0000000300ff7812 */ /* 0x020fe4000780c815 */
[----:B--2---:R-:W-:Y:S01]  /*01a0*/  IADD3 R24, P1, PT, R22, UR14, RZ ;  /* 0x0000000e16187c10 */ /* 0x004fe2000ff3e0ff */
[----:B------:R-:W-:-:S03]  /*01b0*/  ULEA.HI UR4, UR4, UR10, URZ, 0x2 ;  /* 0x0000000a04047291 */ /* 0x000fc6000f8f10ff */
[----:B------:R-:W-:Y:S01]  /*01c0*/  IADD3.X R25, PT, PT, R23, UR15, RZ, P1, !PT ;  /* 0x0000000f17197c10 */ /* 0x000fe20008ffe4ff */
[----:B------:R-:W-:Y:S02]  /*01d0*/  USHF.R.S32.HI UR11, URZ, 0x2, UR4 ;  /* 0x00000002ff0b7899 */ /* 0x000fe40008011404 */
[----:B------:R-:W-:-:S04]  /*01e0*/  ULOP3.LUT UR4, UR4, 0xfffffffc, URZ, 0xc0, !UPT ;  /* 0xfffffffc04047892 */ /* 0x000fc8000f8ec0ff */
[----:B------:R-:W-:Y:S08]  /*01f0*/  @!P0 BRA `(.L_x_1) ;  /* 0x0000000400b08947 */ /* 0x000ff00003800000 */
[----:B------:R-:W-:Y:S02]  /*0200*/  ISETP.GT.AND P1, PT, R20, UR9, PT ;  /* 0x0000000914007c0c */ /* 0x000fe4000bf24270 */
[----:B------:R-:W-:-:S11]  /*0210*/  MOV R3, 0xff800000 ;  /* 0xff80000000037802 */ /* 0x000fd60000000f00 */
[----:B------:R-:W-:Y:S05]  /*0220*/  @P1 BRA `(.L_x_2) ;  /* 0x0000001000d41947 */ /* 0x000fea0003800000 */
[----:B------:R-:W-:Y:S01]  /*0230*/  MOV R3, UR8 ;  /* 0x0000000800037c02 */ /* 0x000fe20008000f00 */
[----:B------:R-:W-:Y:S01]  /*0240*/  BSSY.RECONVERGENT B1, `(.L_x_3) ;  /* 0x0000031000017945 */ /* 0x000fe20003800200 */
[----:B------:R-:W-:Y:S02]  /*0250*/  MOV R7, R20 ;  /* 0x0000001400077202 */ /* 0x000fe40000000f00 */
[----:B------:R-:W-:Y:S02]  /*0260*/  IADD3 R2, PT, PT, R3, -UR7, -R20 ;  /* 0x8000000703027c10 */ /* 0x000fe4000fffe814 */
[----:B------:R-:W-:Y:S02]  /*0270*/  MOV R3, 0xff800000 ;  /* 0xff80000000037802 */ /* 0x000fe40000000f00 */
[C---:B------:R-:W-:Y:S02]  /*0280*/  ISETP.GE.U32.AND P1, PT, R2.reuse, 0xf00, PT ;  /* 0x00000f000200780c */ /* 0x040fe40003f26070 */
[----:B------:R-:W-:-:S04]  /*0290*/  LEA.HI R0, R2, 0x1, RZ, 0x18 ;  /* 0x0000000102007811 */ /* 0x000fc800078fc0ff */
[----:B------:R-:W-:-:S04]  /*02a0*/  LOP3.LUT R18, R0, 0xf, RZ, 0xc0, !PT ;  /* 0x0000000f00127812 */ /* 0x000fc800078ec0ff */
[----:B------:R-:W-:-:S03]  /*02b0*/  ISETP.NE.AND P2, PT, R18, RZ, PT ;  /* 0x000000ff1200720c */ /* 0x000fc60003f45270 */
[----:B------:R-:W-:Y:S10]  /*02c0*/  @!P1 BRA `(.L_x_4) ;  /* 0x0000000000a09947 */ /* 0x000ff40003800000 */
[----:B------:R-:W-:Y:S01]  /*02d0*/  IMAD.WIDE.U32 R4, R20, 0x4, R22 ;  /* 0x0000000414047825 */ /* 0x000fe200078e0016 */
[----:B------:R-:W-:Y:S02]  /*02e0*/  LOP3.LUT R2, R0, 0x1fffff0, RZ, 0xc0, !PT ;  /* 0x01fffff000027812 */ /* 0x000fe400078ec0ff */
[----:B------:R-:W-:Y:S02]  /*02f0*/  MOV R3, 0xff800000 ;  /* 0xff80000000037802 */ /* 0x000fe40000000f00 */
[----:B------:R-:W-:Y:S02]  /*0300*/  IADD3 R8, P1, PT, R4, UR14, RZ ;  /* 0x0000000e04087c10 */ /* 0x000fe4000ff3e0ff */
[----:B------:R-:W-:Y:S02]  /*0310*/  MOV R7, R20 ;  /* 0x0000001400077202 */ /* 0x000fe40000000f00 */
[----:B------:R-:W-:Y:S02]  /*0320*/  IADD3 R8, P3, PT, R8, 0x2000, RZ ;  /* 0x0000200008087810 */ /* 0x000fe40007f7e0ff */
[----:B------:R-:W-:-:S02]  /*0330*/  IADD3 R2, PT, PT, -R2, RZ, RZ ;  /* 0x000000ff02027210 */ /* 0x000fc40007ffe1ff */
[----:B------:R-:W-:-:S09]  /*0340*/  IADD3.X R9, PT, PT, RZ, UR15, R5, P3, P1 ;  /* 0x0000000fff097c10 */ /* 0x000fd20009fe2405 */
.L_x_5:
[----:B------:R-:W-:Y:S02]  /*0350*/  MOV R4, R8 ;  /* 0x0000000800047202 */ /* 0x000fe40000000f00 */
[----:B------:R-:W-:-:S05]  /*0360*/  MOV R5, R9 ;  /* 0x0000000900057202 */ /* 0x000fca0000000f00 */
[----:B------:R-:W2:Y:S04]  /*0370*/  LDG.E R14, desc[UR12][R4.64+-0x2000] ;  /* 0xffe0000c040e7981 */ /* 0x000ea8000c1e1900 */
[----:B------:R-:W2:Y:S04]  /*0380*/  LDG.E R16, desc[UR12][R4.64+-0x1c00] ;  /* 0xffe4000c04107981 */ /* 0x000ea8000c1e1900 */
[----:B------:R-:W3:Y:S04]  /*0390*/  LDG.E R17, desc[UR12][R4.64+-0x1800] ;  /* 0xffe8000c04117981 */ /* 0x000ee8000c1e1900 */
[----:B------:R-:W3:Y:S04]  /*03a0*/  LDG.E R19, desc[UR12][R4.64+-0x1400] ;  /* 0xffec000c04137981 */ /* 0x000ee8000c1e1900 */
[----:B------:R-:W4:Y:S04]  /*03b0*/  LDG.E R6, desc[UR12][R4.64+-0x1000] ;  /* 0xfff0000c04067981 */ /* 0x000f28000c1e1900 */
[----:B------:R-:W4:Y:S04]  /*03c0*/  LDG.E R9, desc[UR12][R4.64+-0xc00] ;  /* 0xfff4000c04097981 */ /* 0x000f28000c1e1900 */
[----:B------:R-:W5:Y:S04]  /*03d0*/  LDG.E R8, desc[UR12][R4.64+-0x800] ;  /* 0xfff8000c04087981 */ /* 0x000f68000c1e1900 */
[----:B------:R-:W5:Y:S04]  /*03e0*/  LDG.E R11, desc[UR12][R4.64+-0x400] ;  /* 0xfffc000c040b7981 */ /* 0x000f68000c1e1900 */
[----:B------:R-:W5:Y:S04]  /*03f0*/  LDG.E R10, desc[UR12][R4.64] ;  /* 0x0000000c040a7981 */ /* 0x000f68000c1e1900 */
[----:B------:R-:W5:Y:S04]  /*0400*/  LDG.E R13, desc[UR12][R4.64+0x400] ;  /* 0x0004000c040d7981 */ /* 0x000f68000c1e1900 */
[----:B------:R-:W5:Y:S04]  /*0410*/  LDG.E R12, desc[UR12][R4.64+0x800] ;  /* 0x0008000c040c7981 */ /* 0x000f68000c1e1900 */
[----:B------:R-:W5:Y:S01]  /*0420*/  LDG.E R15, desc[UR12][R4.64+0xc00] ;  /* 0x000c000c040f7981 */ /* 0x000f62000c1e1900 */
[----:B--2---:R-:W-:-:S03]  /*0430*/  FMNMX3 R16, R3, R14, R16, !PT ;  /* 0x0000000e03107276 */ /* 0x004fc60007800010 */
[----:B------:R-:W2:Y:S04]  /*0440*/  LDG.E R14, desc[UR12][R4.64+0x1000] ;  /* 0x0010000c040e7981 */ /* 0x000ea8000c1e1900 */
[----:B------:R-:W2:Y:S01]  /*0450*/  LDG.E R3, desc[UR12][R4.64+0x1400] ;  /* 0x0014000c04037981 */ /* 0x000ea2000c1e1900 */
[----:B---3--:R-:W-:-:S03]  /*0460*/  FMNMX3 R19, R16, R17, R19, !PT ;  /* 0x0000001110137276 */ /* 0x008fc60007800013 */
[----:B------:R-:W3:Y:S04]  /*0470*/  LDG.E R17, desc[UR12][R4.64+0x1800] ;  /* 0x0018000c04117981 */ /* 0x000ee8000c1e1900 */
[----:B------:R-:W3:Y:S01]  /*0480*/  LDG.E R16, desc[UR12][R4.64+0x1c00] ;  /* 0x001c000c04107981 */ /* 0x000ee2000c1e1900 */
[----:B------:R-:W-:Y:S02]  /*0490*/  IADD3 R2, PT, PT, R2, 0x10, RZ ;  /* 0x0000001002027810 */ /* 0x000fe40007ffe0ff */
[----:B----4-:R-:W-:Y:S02]  /*04a0*/  FMNMX3 R6, R19, R6, R9, !PT ;  /* 0x0000000613067276 */ /* 0x010fe40007800009 */
[----:B------:R-:W-:Y:S02]  /*04b0*/  ISETP.NE.AND P1, PT, R2, RZ, PT ;  /* 0x000000ff0200720c */ /* 0x000fe40003f25270 */
[----:B------:R-:W-:-:S02]  /*04c0*/  IADD3 R7, PT, PT, R7, 0x1000, RZ ;  /* 0x0000100007077810 */ /* 0x000fc40007ffe0ff */
[----:B-----5:R-:W-:Y:S02]  /*04d0*/  FMNMX3 R6, R6, R8, R11, !PT ;  /* 0x0000000806067276 */ /* 0x020fe4000780000b */
[----:B------:R-:W-:-:S04]  /*04e0*/  IADD3 R8, P3, PT, R4, 0x4000, RZ ;  /* 0x0000400004087810 */ /* 0x000fc80007f7e0ff */
[----:B------:R-:W-:Y:S02]  /*04f0*/  IADD3.X R9, PT, PT, RZ, R5, RZ, P3, !PT ;  /* 0x00000005ff097210 */ /* 0x000fe40001ffe4ff */
[----:B------:R-:W-:-:S04]  /*0500*/  FMNMX3 R6, R6, R10, R13, !PT ;  /* 0x0000000a06067276 */ /* 0x000fc8000780000d */
[----:B------:R-:W-:-:S04]  /*0510*/  FMNMX3 R6, R6, R12, R15, !PT ;  /* 0x0000000c06067276 */ /* 0x000fc8000780000f */
[----:B--2---:R-:W-:-:S04]  /*0520*/  FMNMX3 R3, R6, R14, R3, !PT ;  /* 0x0000000e06037276 */ /* 0x004fc80007800003 */
[----:B---3--:R-:W-:Y:S01]  /*0530*/  FMNMX3 R3, R3, R17, R16, !PT ;  /* 0x0000001103037276 */ /* 0x008fe20007800010 */
[----:B------:R-:W-:Y:S06]  /*0540*/  @P1 BRA `(.L_x_5) ;  /* 0xfffffffc00801947 */ /* 0x000fec000383ffff */
.L_x_4:
[----:B------:R-:W-:Y:S05]  /*0550*/  BSYNC.RECONVERGENT B1 ;  /* 0x0000000000017941 */ /* 0x000fea0003800200 */
.L_x_3:
[----:B------:R-:W-:Y:S05]  /*0560*/  @!P2 BRA `(.L_x_2) ;  /* 0x000000100004a947 */ /* 0x000fea0003800000 */
[----:B------:R-:W-:Y:S01]  /*0570*/  ISETP.GE.U32.AND P1, PT, R18, 0x8, PT ;  /* 0x000000081200780c */ /* 0x000fe20003f26070 */
[----:B------:R-:W-:Y:S01]  /*0580*/  BSSY.RECONVERGENT B1, `(.L_x_6) ;  /* 0x0000012000017945 */ /* 0x000fe20003800200 */
[----:B------:R-:W-:-:S04]  /*0590*/  LOP3.LUT R14, R0, 0x7, RZ, 0xc0, !PT ;  /* 0x00000007000e7812 */ /* 0x000fc800078ec0ff */
[----:B------:R-:W-:-:S07]  /*05a0*/  ISETP.NE.AND P2, PT, R14, RZ, PT ;  /* 0x000000ff0e00720c */ /* 0x000fce0003f45270 */
[----:B------:R-:W-:Y:S06]  /*05b0*/  @!P1 BRA `(.L_x_7) ;  /* 0x0000000000389947 */ /* 0x000fec0003800000 */
[----:B------:R-:W-:-:S05]  /*05c0*/  IMAD.WIDE.U32 R4, R7, 0x4, R24 ;  /* 0x0000000407047825 */ /* 0x000fca00078e0018 */
[----:B------:R-:W2:Y:S04]  /*05d0*/  LDG.E R2, desc[UR12][R4.64] ;  /* 0x0000000c04027981 */ /* 0x000ea8000c1e1900 */
[----:B------:R-:W2:Y:S04]  /*05e0*/  LDG.E R6, desc[UR12][R4.64+0x400] ;  /* 0x0004000c04067981 */ /* 0x000ea8000c1e1900 */
[----:B------:R-:W3:Y:S04]  /*05f0*/  LDG.E R9, desc[UR12][R4.64+0x800] ;  /* 0x0008000c04097981 */ /* 0x000ee8000c1e1900 */
[----:B------:R-:W3:Y:S04]  /*0600*/  LDG.E R8, desc[UR12][R4.64+0xc00] ;  /* 0x000c000c04087981 */ /* 0x000ee8000c1e1900 */
[----:B------:R-:W4:Y:S04]  /*0610*/  LDG.E R11, desc[UR12][R4.64+0x1000] ;  /* 0x0010000c040b7981 */ /* 0x000f28000c1e1900 */
[----:B------:R-:W4:Y:S04]  /*0620*/  LDG.E R10, desc[UR12][R4.64+0x1400] ;  /* 0x0014000c040a7981 */ /* 0x000f28000c1e1900 */
[----:B------:R-:W5:Y:S04]  /*0630*/  LDG.E R13, desc[UR12][R4.64+0x1800] ;  /* 0x0018000c040d7981 */ /* 0x000f68000c1e1900 */
[----:B------:R-:W5:Y:S01]  /*0640*/  LDG.E R12, desc[UR12][R4.64+0x1c00] ;  /* 0x001c000c040c7981 */ /* 0x000f62000c1e1900 */
[----:B------:R-:W-:-:S02]  /*0650*/  IADD3 R7, PT, PT, R7, 0x800, RZ ;  /* 0x0000080007077810 */ /* 0x000fc40007ffe0ff */
[----:B--2---:R-:W-:-:S04]  /*0660*/  FMNMX3 R2, R3, R2, R6, !PT ;  /* 0x0000000203027276 */ /* 0x004fc80007800006 */
[----:B---3--:R-:W-:-:S04]  /*0670*/  FMNMX3 R2, R2, R9, R8, !PT ;  /* 0x0000000902027276 */ /* 0x008fc80007800008 */
[----:B----4-:R-:W-:-:S04]  /*0680*/  FMNMX3 R2, R2, R11, R10, !PT ;  /* 0x0000000b02027276 */ /* 0x010fc8000780000a */
[----:B-----5:R-:W-:-:S07]  /*0690*/  FMNMX3 R3, R2, R13, R12, !PT ;  /* 0x0000000d02037276 */ /* 0x020fce000780000c */
.L_x_7:
[----:B------:R-:W-:Y:S05]  /*06a0*/  BSYNC.RECONVERGENT B1 ;  /* 0x0000000000017941 */ /* 0x000fea0003800200 */
.L_x_6:
        /* <DEDUP_REMOVED lines=10> */
[----:B------:R-:W3:Y:S01]  /*0750*/  LDG.E R8, desc[UR12][R4.64+0xc00] ;  /* 0x000c000c04087981 */ /* 0x000ee2000c1e1900 */
[----:B------:R-:W-:-:S02]  /*0760*/  IADD3 R7, PT, PT, R7, 0x400, RZ ;  /* 0x0000040007077810 */ /* 0x000fc40007ffe0ff */
[----:B--2---:R-:W-:-:S04]  /*0770*/  FMNMX3 R2, R3, R2, R6, !PT ;  /* 0x0000000203027276 */ /* 0x004fc80007800006 */
[----:B---3--:R-:W-:-:S07]  /*0780*/  FMNMX3 R3, R2, R9, R8, !PT ;  /* 0x0000000902037276 */ /* 0x008fce0007800008 */
.L_x_9:
[----:B------:R-:W-:Y:S05]  /*0790*/  BSYNC.RECONVERGENT B1 ;  /* 0x0000000000017941 */ /* 0x000fea0003800200 */
.L_x_8:
[----:B------:R-:W-:Y:S05]  /*07a0*/  @!P2 BRA `(.L_x_2) ;  /* 0x0000000c0074a947 */ /* 0x000fea0003800000 */
[----:B------:R-:W0:Y:S01]  /*07b0*/  LDCU.64 UR16, c[0x0][0x380] ;  /* 0x00007000ff1077ac */ /* 0x000e220008000a00 */
[----:B------:R-:W-:Y:S01]  /*07c0*/  MOV R4, R22 ;  /* 0x0000001600047202 */ /* 0x000fe20000000f00 */
[----:B------:R-:W-:Y:S01]  /*07d0*/  BSSY.RECONVERGENT B1, `(.L_x_10) ;  /* 0x000000d000017945 */ /* 0x000fe20003800200 */
[----:B------:R-:W-:Y:S02]  /*07e0*/  MOV R5, R23 ;  /* 0x0000001700057202 */ /* 0x000fe40000000f00 */
[----:B------:R-:W-:Y:S01]  /*07f0*/  IADD3 R0, PT, PT, -R0, RZ, RZ ;  /* 0x000000ff00007210 */ /* 0x000fe20007ffe1ff */
[----:B------:R-:W-:-:S03]  /*0800*/  IMAD.WIDE.U32 R4, R7, 0x4, R4 ;  /* 0x0000000407047825 */ /* 0x000fc600078e0004 */
[----:B0-----:R-:W-:-:S04]  /*0810*/  IADD3 R4, P1, PT, R4, UR16, RZ ;  /* 0x0000001004047c10 */ /* 0x001fc8000ff3e0ff */
[----:B------:R-:W-:-:S09]  /*0820*/  IADD3.X R5, PT, PT, R5, UR17, RZ, P1, !PT ;  /* 0x0000001105057c10 */ /* 0x000fd20008ffe4ff */
.L_x_11:
[----:B------:R0:W2:Y:S01]  /*0830*/  LDG.E R2, desc[UR12][R4.64] ;  /* 0x0000000c04027981 */ /* 0x0000a2000c1e1900 */
[----:B------:R-:W-:-:S04]  /*0840*/  IADD3 R0, PT, PT, R0, 0x1, RZ ;  /* 0x0000000100007810 */ /* 0x000fc80007ffe0ff */
[----:B------:R-:W-:Y:S02]  /*0850*/  ISETP.NE.AND P1, PT, R0, RZ, PT ;  /* 0x000000ff0000720c */ /* 0x000fe40003f25270 */
[----:B0-----:R-:W-:-:S04]  /*0860*/  IADD3 R4, P2, PT, R4, 0x400, RZ ;  /* 0x0000040004047810 */ /* 0x001fc80007f5e0ff */
[----:B------:R-:W-:Y:S02]  /*0870*/  IADD3.X R5, PT, PT, RZ, R5, RZ, P2, !PT ;  /* 0x00000005ff057210 */ /* 0x000fe400017fe4ff */
[----:B--2---:R-:W-:-:S05]  /*0880*/  FMNMX R3, R2, R3, !PT ;  /* 0x0000000302037209 */ /* 0x004fca0007800000 */
[----:B------:R-:W-:Y:S05]  /*0890*/  @P1 BRA `(.L_x_11) ;  /* 0xfffffffc00e41947 */ /* 0x000fea000383ffff */
[----:B------:R-:W-:Y:S05]  /*08a0*/  BSYNC.RECONVERGENT B1 ;  /* 0x0000000000017941 */ /* 0x000fea0003800200 */
.L_x_10:
[----:B------:R-:W-:Y:S05]  /*08b0*/  BRA `(.L_x_2) ;  /* 0x0000000c00307947 */ /* 0x000fea0003800000 */
.L_x_1:
[----:B------:R-:W-:Y:S01]  /*08c0*/  ISETP.GE.AND P1, PT, R20, UR11, PT ;  /* 0x0000000b14007c0c */ /* 0x000fe2000bf26270 */
[----:B------:R-:W-:Y:S01]  /*08d0*/  BSSY.RECONVERGENT B1, `(.L_x_12) ;  /* 0x000006e000017945 */ /* 0x000fe20003800200 */
[----:B------:R-:W-:-:S11]  /*08e0*/  MOV R3, 0xff800000 ;  /* 0xff80000000037802 */ /* 0x000fd60000000f00 */
[----:B------:R-:W-:Y:S05]  /*08f0*/  @P1 BRA `(.L_x_13) ;  /* 0x0000000400ac1947 */ /* 0x000fea0003800000 */
[-C--:B------:R-:W-:Y:S01]  /*0900*/  LOP3.LUT R2, RZ, R20.reuse, RZ, 0x33, !PT ;  /* 0x00000014ff027212 */ /* 0x080fe200078e33ff */
[----:B------:R-:W-:Y:S01]  /*0910*/  BSSY.RECONVERGENT B2, `(.L_x_14) ;  /* 0x000003b000027945 */ /* 0x000fe20003800200 */
[----:B------:R-:W-:Y:S02]  /*0920*/  MOV R3, 0xff800000 ;  /* 0xff80000000037802 */ /* 0x000fe40000000f00 */
[----:B------:R-:W-:Y:S02]  /*0930*/  IADD3 R2, PT, PT, R2, UR11, RZ ;  /* 0x0000000b02027c10 */ /* 0x000fe4000fffe0ff */
[----:B------:R-:W-:Y:S02]  /*0940*/  MOV R0, R20 ;  /* 0x0000001400007202 */ /* 0x000fe40000000f00 */
[C---:B------:R-:W-:Y:S02]  /*0950*/  ISETP.GE.U32.AND P1, PT, R2.reuse, 0x700, PT ;  /* 0x000007000200780c */ /* 0x040fe40003f26070 */
[----:B------:R-:W-:-:S04]  /*0960*/  LEA.HI R27, R2, 0x1, RZ, 0x18 ;  /* 0x00000001021b7811 */ /* 0x000fc800078fc0ff */
[----:B------:R-:W-:-:S04]  /*0970*/  LOP3.LUT R26, R27, 0x7, RZ, 0xc0, !PT ;  /* 0x000000071b1a7812 */ /* 0x000fc800078ec0ff */
[----:B------:R-:W-:-:S03]  /*0980*/  ISETP.NE.AND P2, PT, R26, RZ, PT ;  /* 0x000000ff1a00720c */ /* 0x000fc60003f45270 */
[----:B------:R-:W-:Y:S10]  /*0990*/  @!P1 BRA `(.L_x_15) ;  /* 0x0000000000c89947 */ /* 0x000ff40003800000 */
[----:B------:R-:W-:Y:S02]  /*09a0*/  SHF.L.U32 R29, R20, 0x2, RZ ;  /* 0x00000002141d7819 */ /* 0x000fe400000006ff */
[----:B------:R-:W-:Y:S02]  /*09b0*/  LOP3.LUT R28, R27, 0x1fffff8, RZ, 0xc0, !PT ;  /* 0x01fffff81b1c7812 */ /* 0x000fe400078ec0ff */
[----:B------:R-:W-:Y:S02]  /*09c0*/  MOV R3, 0xff800000 ;  /* 0xff80000000037802 */ /* 0x000fe40000000f00 */
[----:B------:R-:W-:Y:S02]  /*09d0*/  MOV R0, R20 ;  /* 0x0000001400007202 */ /* 0x000fe40000000f00 */
[----:B------:R-:W-:Y:S02]  /*09e0*/  LOP3.LUT R29, R29, 0x1000, RZ, 0xfc, !PT ;  /* 0x000010001d1d7812 */ /* 0x000fe400078efcff */
[----:B------:R-:W-:-:S07]  /*09f0*/  IADD3 R28, PT, PT, -R28, RZ, RZ ;  /* 0x000000ff1c1c7210 */ /* 0x000fce0007ffe1ff */
.L_x_16:
[C---:B------:R-:W-:Y:S02]  /*0a00*/  IADD3 R5, PT, PT, R29.reuse, -0x1000, RZ ;  /* 0xfffff0001d057810 */ /* 0x040fe40007ffe0ff */
[----:B------:R-:W-:-:S03]  /*0a10*/  IADD3 R11, PT, PT, R29, -0xc00, RZ ;  /* 0xfffff4001d0b7810 */ /* 0x000fc60007ffe0ff */
[----:B------:R-:W-:Y:S01]  /*0a20*/  IMAD.WIDE.U32 R4, R5, 0x4, R24 ;  /* 0x0000000405047825 */ /* 0x000fe200078e0018 */
[----:B------:R-:W-:-:S03]  /*0a30*/  IADD3 R13, PT, PT, R29, -0x800, RZ ;  /* 0xfffff8001d0d7810 */ /* 0x000fc60007ffe0ff */
[--C-:B------:R-:W-:Y:S02]  /*0a40*/  IMAD.WIDE.U32 R10, R11, 0x4, R24.reuse ;  /* 0x000000040b0a7825 */ /* 0x100fe400078e0018 */
[----:B------:R-:W2:Y:S02]  /*0a50*/  LDG.E.128 R4, desc[UR12][R4.64] ;  /* 0x0000000c04047981 */ /* 0x000ea4000c1e1d00 */
[----:B------:R-:W-:Y:S02]  /*0a60*/  IMAD.WIDE.U32 R12, R13, 0x4, R24 ;  /* 0x000000040d0c7825 */ /* 0x000fe400078e0018 */
[----:B------:R-:W3:Y:S01]  /*0a70*/  LDG.E.128 R8, desc[UR12][R10.64] ;  /* 0x0000000c0a087981 */ /* 0x000ee2000c1e1d00 */
[----:B------:R-:W-:-:S03]  /*0a80*/  IADD3 R17, PT, PT, R29, -0x400, RZ ;  /* 0xfffffc001d117810 */ /* 0x000fc60007ffe0ff */
[----:B------:R-:W4:Y:S02]  /*0a90*/  LDG.E.128 R12, desc[UR12][R12.64] ;  /* 0x0000000c0c0c7981 */ /* 0x000f24000c1e1d00 */
[----:B------:R-:W-:-:S06]  /*0aa0*/  IMAD.WIDE.U32 R16, R17, 0x4, R24 ;  /* 0x0000000411107825 */ /* 0x000fcc00078e0018 */
[----:B------:R-:W5:Y:S01]  /*0ab0*/  LDG.E.128 R16, desc[UR12][R16.64] ;  /* 0x0000000c10107981 */ /* 0x000f62000c1e1d00 */
[----:B--2---:R-:W-:-:S04]  /*0ac0*/  FMNMX3 R3, R3, R4, R5, !PT ;  /* 0x0000000403037276 */ /* 0x004fc80007800005 */
[----:B------:R-:W-:-:S04]  /*0ad0*/  FMNMX3 R3, R3, R6, R7, !PT ;  /* 0x0000000603037276 */ /* 0x000fc80007800007 */
[----:B---3--:R-:W-:-:S04]  /*0ae0*/  FMNMX3 R8, R3, R8, R9, !PT ;  /* 0x0000000803087276 */ /* 0x008fc80007800009 */
[----:B------:R-:W-:Y:S01]  /*0af0*/  FMNMX3 R8, R8, R10, R11, !PT ;  /* 0x0000000a08087276 */ /* 0x000fe2000780000b */
[----:B------:R-:W-:-:S03]  /*0b00*/  IMAD.WIDE.U32 R4, R29, 0x4, R24 ;  /* 0x000000041d047825 */ /* 0x000fc600078e0018 */
[----:B----4-:R-:W-:Y:S02]  /*0b10*/  FMNMX3 R8, R8, R12, R13, !PT ;  /* 0x0000000c08087276 */ /* 0x010fe4000780000d */
[----:B------:R-:W-:Y:S01]  /*0b20*/  IADD3 R9, PT, PT, R29, 0x400, RZ ;  /* 0x000004001d097810 */ /* 0x000fe20007ffe0ff */
[----:B------:R-:W2:Y:S01]  /*0b30*/  LDG.E.128 R4, desc[UR12][R4.64] ;  /* 0x0000000c04047981 */ /* 0x000ea2000c1e1d00 */
[----:B------:R-:W-:-:S04]  /*0b40*/  FMNMX3 R8, R8, R14, R15, !PT ;  /* 0x0000000e08087276 */ /* 0x000fc8000780000f */
[----:B-----5:R-:W-:Y:S01]  /*0b50*/  FMNMX3 R3, R8, R16, R17, !PT ;  /* 0x0000001008037276 */ /* 0x020fe20007800011 */
[----:B------:R-:W-:Y:S01]  /*0b60*/  IMAD.WIDE.U32 R8, R9, 0x4, R24 ;  /* 0x0000000409087825 */ /* 0x000fe200078e0018 */
[----:B------:R-:W-:-:S05]  /*0b70*/  IADD3 R13, PT, PT, R29, 0x800, RZ ;  /* 0x000008001d0d7810 */ /* 0x000fca0007ffe0ff */
[----:B------:R-:W3:Y:S01]  /*0b80*/  LDG.E.128 R8, desc[UR12][R8.64] ;  /* 0x0000000c08087981 */ /* 0x000ee2000c1e1d00 */
[----:B------:R-:W-:Y:S01]  /*0b90*/  IMAD.WIDE.U32 R12, R13, 0x4, R24 ;  /* 0x000000040d0c7825 */ /* 0x000fe200078e0018 */
[----:B------:R-:W-:-:S05]  /*0ba0*/  IADD3 R17, PT, PT, R29, 0xc00, RZ ;  /* 0x00000c001d117810 */ /* 0x000fca0007ffe0ff */
[----:B------:R-:W4:Y:S01]  /*0bb0*/  LDG.E.128 R12, desc[UR12][R12.64] ;  /* 0x0000000c0c0c7981 */ /* 0x000f22000c1e1d00 */
[----:B------:R-:W-:Y:S01]  /*0bc0*/  IMAD.WIDE.U32 R16, R17, 0x4, R24 ;  /* 0x0000000411107825 */ /* 0x000fe200078e0018 */
[----:B------:R-:W-:-:S05]  /*0bd0*/  FMNMX3 R3, R3, R18, R19, !PT ;  /* 0x0000001203037276 */ /* 0x000fca0007800013 */
[----:B------:R-:W5:Y:S01]  /*0be0*/  LDG.E.128 R16, desc[UR12][R16.64] ;  /* 0x0000000c10107981 */ /* 0x000f62000c1e1d00 */
[----:B------:R-:W-:-:S04]  /*0bf0*/  IADD3 R28, PT, PT, R28, 0x8, RZ ;  /* 0x000000081c1c7810 */ /* 0x000fc80007ffe0ff */
[----:B------:R-:W-:Y:S02]  /*0c00*/  ISETP.NE.AND P1, PT, R28, RZ, PT ;  /* 0x000000ff1c00720c */ /* 0x000fe40003f25270 */
[----:B------:R-:W-:Y:S02]  /*0c10*/  IADD3 R0, PT, PT, R0, 0x800, RZ ;  /* 0x0000080000007810 */ /* 0x000fe40007ffe0ff */
[----:B------:R-:W-:Y:S02]  /*0c20*/  IADD3 R29, PT, PT, R29, 0x2000, RZ ;  /* 0x000020001d1d7810 */ /* 0x000fe40007ffe0ff */
[----:B--2---:R-:W-:-:S04]  /*0c30*/  FMNMX3 R4, R3, R4, R5, !PT ;  /* 0x0000000403047276 */ /* 0x004fc80007800005 */
[----:B------:R-:W-:-:S04]  /*0c40*/  FMNMX3 R4, R4, R6, R7, !PT ;  /* 0x0000000604047276 */ /* 0x000fc80007800007 */
[----:B---3--:R-:W-:-:S04]  /*0c50*/  FMNMX3 R4, R4, R8, R9, !PT ;  /* 0x0000000804047276 */ /* 0x008fc80007800009 */
[----:B------:R-:W-:-:S04]  /*0c60*/  FMNMX3 R4, R4, R10, R11, !PT ;  /* 0x0000000a04047276 */ /* 0x000fc8000780000b */
[----:B----4-:R-:W-:-:S04]  /*0c70*/  FMNMX3 R4, R4, R12, R13, !PT ;  /* 0x0000000c04047276 */ /* 0x010fc8000780000d */
[----:B------:R-:W-:-:S04]  /*0c80*/  FMNMX3 R4, R4, R14, R15, !PT ;  /* 0x0000000e04047276 */ /* 0x000fc8000780000f */
[----:B-----5:R-:W-:-:S04]  /*0c90*/  FMNMX3 R4, R4, R16, R17, !PT ;  /* 0x0000001004047276 */ /* 0x020fc80007800011 */
[----:B------:R-:W-:Y:S01]  /*0ca0*/  FMNMX3 R3, R4, R18, R19, !PT ;  /* 0x0000001204037276 */ /* 0x000fe20007800013 */
[----:B------:R-:W-:Y:S06]  /*0cb0*/  @P1 BRA `(.L_x_16) ;  /* 0xfffffffc00501947 */ /* 0x000fec000383ffff */
.L_x_15:
[----:B------:R-:W-:Y:S05]  /*0cc0*/  BSYNC.RECONVERGENT B2 ;  /* 0x0000000000027941 */ /* 0x000fea0003800200 */
.L_x_14:
[----:B------:R-:W-:Y:S05]  /*0cd0*/  @!P2 BRA `(.L_x_13) ;  /* 0x0000000000b4a947 */ /* 0x000fea0003800000 */
[----:B------:R-:W-:Y:S01]  /*0ce0*/  ISETP.GE.U32.AND P1, PT, R26, 0x4, PT ;  /* 0x000000041a00780c */ /* 0x000fe20003f26070 */
[----:B------:R-:W-:Y:S01]  /*0cf0*/  BSSY.RECONVERGENT B2, `(.L_x_17) ;  /* 0x0000018000027945 */ /* 0x000fe20003800200 */
[----:B------:R-:W-:-:S11]  /*0d00*/  LOP3.LUT P2, R27, R27, 0x3, RZ, 0xc0, !PT ;  /* 0x000000031b1b7812 */ /* 0x000fd6000784c0ff */
[----:B------:R-:W-:Y:S05]  /*0d10*/  @!P1 BRA `(.L_x_18) ;  /* 0x0000000000549947 */ /* 0x000fea0003800000 */
[----:B------:R-:W-:-:S04]  /*0d20*/  SHF.L.U32 R15, R0, 0x2, RZ ;  /* 0x00000002000f7819 */ /* 0x000fc800000006ff */
[C---:B------:R-:W-:Y:S01]  /*0d30*/  IADD3 R9, PT, PT, R15.reuse, 0x400, RZ ;  /* 0x000004000f097810 */ /* 0x040fe20007ffe0ff */
[C---:B------:R-:W-:Y:S01]  /*0d40*/  IMAD.WIDE.U32 R4, R15.reuse, 0x4, R24 ;  /* 0x000000040f047825 */ /* 0x040fe200078e0018 */
[----:B------:R-:W-:-:S03]  /*0d50*/  IADD3 R13, PT, PT, R15, 0x800, RZ ;  /* 0x000008000f0d7810 */ /* 0x000fc60007ffe0ff */
[--C-:B------:R-:W-:Y:S02]  /*0d60*/  IMAD.WIDE.U32 R8, R9, 0x4, R24.reuse ;  /* 0x0000000409087825 */ /* 0x100fe400078e0018 */
[----:B------:R-:W2:Y:S02]  /*0d70*/  LDG.E.128 R4, desc[UR12][R4.64] ;  /* 0x0000000c04047981 */ /* 0x000ea4000c1e1d00 */
[----:B------:R-:W-:Y:S02]  /*0d80*/  IMAD.WIDE.U32 R12, R13, 0x4, R24 ;  /* 0x000000040d0c7825 */ /* 0x000fe400078e0018 */
[----:B------:R-:W3:Y:S01]  /*0d90*/  LDG.E.128 R8, desc[UR12][R8.64] ;  /* 0x0000000c08087981 */ /* 0x000ee2000c1e1d00 */
[----:B------:R-:W-:-:S03]  /*0da0*/  IADD3 R17, PT, PT, R15, 0xc00, RZ ;  /* 0x00000c000f117810 */ /* 0x000fc60007ffe0ff */
[----:B------:R-:W4:Y:S02]  /*0db0*/  LDG.E.128 R12, desc[UR12][R12.64] ;  /* 0x0000000c0c0c7981 */ /* 0x000f24000c1e1d00 */
[----:B------:R-:W-:-:S06]  /*0dc0*/  IMAD.WIDE.U32 R16, R17, 0x4, R24 ;  /* 0x0000000411107825 */ /* 0x000fcc00078e0018 */
[----:B------:R-:W5:Y:S01]  /*0dd0*/  LDG.E.128 R16, desc[UR12][R16.64] ;  /* 0x0000000c10107981 */ /* 0x000f62000c1e1d00 */
        /* <DEDUP_REMOVED lines=8> */
[----:B------:R-:W-:-:S07]  /*0e60*/  FMNMX3 R3, R3, R18, R19, !PT ;  /* 0x0000001203037276 */ /* 0x000fce0007800013 */
.L_x_18:
[----:B------:R-:W-:Y:S05]  /*0e70*/  BSYNC.RECONVERGENT B2 ;  /* 0x0000000000027941 */ /* 0x000fea0003800200 */
.L_x_17:
[----:B------:R-:W-:Y:S05]  /*0e80*/  @!P2 BRA `(.L_x_13) ;  /* 0x000000000048a947 */ /* 0x000fea0003800000 */
[----:B------:R-:W-:Y:S02]  /*0e90*/  ISETP.NE.AND P2, PT, R27, 0x1, PT ;  /* 0x000000011b00780c */ /* 0x000fe40003f45270 */
[----:B------:R-:W-:-:S11]  /*0ea0*/  LOP3.LUT P1, RZ, R2, 0x100, RZ, 0xc0, !PT ;  /* 0x0000010002ff7812 */ /* 0x000fd6000782c0ff */
[----:B------:R-:W-:-:S04]  /*0eb0*/  @P2 SHF.L.U32 R7, R0, 0x2, RZ ;  /* 0x0000000200072819 */ /* 0x000fc800000006ff */
[C---:B------:R-:W-:Y:S01]  /*0ec0*/  @P2 IADD3 R9, PT, PT, R7.reuse, 0x400, RZ ;  /* 0x0000040007092810 */ /* 0x040fe20007ffe0ff */
[----:B------:R-:W-:Y:S01]  /*0ed0*/  @P2 IMAD.WIDE.U32 R4, R7, 0x4, R24 ;  /* 0x0000000407042825 */ /* 0x000fe200078e0018 */
[----:B------:R-:W-:-:S03]  /*0ee0*/  @P2 IADD3 R0, PT, PT, R0, 0x200, RZ ;  /* 0x0000020000002810 */ /* 0x000fc60007ffe0ff */
[----:B------:R-:W-:Y:S02]  /*0ef0*/  @P2 IMAD.WIDE.U32 R8, R9, 0x4, R24 ;  /* 0x0000000409082825 */ /* 0x000fe400078e0018 */
[----:B------:R-:W2:Y:S01]  /*0f00*/  @P2 LDG.E.128 R4, desc[UR12][R4.64] ;  /* 0x0000000c04042981 */ /* 0x000ea2000c1e1d00 */
[----:B------:R-:W-:-:S03]  /*0f10*/  @!P1 SHF.L.U32 R13, R0, 0x2, RZ ;  /* 0x00000002000d9819 */ /* 0x000fc600000006ff */
[----:B------:R-:W3:Y:S02]  /*0f20*/  @P2 LDG.E.128 R8, desc[UR12][R8.64] ;  /* 0x0000000c08082981 */ /* 0x000ee4000c1e1d00 */
[----:B------:R-:W-:-:S06]  /*0f30*/  @!P1 IMAD.WIDE.U32 R12, R13, 0x4, R24 ;  /* 0x000000040d0c9825 */ /* 0x000fcc00078e0018 */
[----:B------:R-:W4:Y:S01]  /*0f40*/  @!P1 LDG.E.128 R12, desc[UR12][R12.64] ;  /* 0x0000000c0c0c9981 */ /* 0x000f22000c1e1d00 */
[----:B--2---:R-:W-:-:S04]  /*0f50*/  @P2 FMNMX3 R0, R3, R4, R5, !PT ;  /* 0x0000000403002276 */ /* 0x004fc80007800005 */
[----:B------:R-:W-:-:S04]  /*0f60*/  @P2 FMNMX3 R0, R0, R6, R7, !PT ;  /* 0x0000000600002276 */ /* 0x000fc80007800007 */
[----:B---3--:R-:W-:-:S04]  /*0f70*/  @P2 FMNMX3 R0, R0, R8, R9, !PT ;  /* 0x0000000800002276 */ /* 0x008fc80007800009 */
[----:B------:R-:W-:-:S04]  /*0f80*/  @P2 FMNMX3 R3, R0, R10, R11, !PT ;  /* 0x0000000a00032276 */ /* 0x000fc8000780000b */
[----:B----4-:R-:W-:-:S04]  /*0f90*/  @!P1 FMNMX3 R0, R3, R12, R13, !PT ;  /* 0x0000000c03009276 */ /* 0x010fc8000780000d */
[----:B------:R-:W-:-:S07]  /*0fa0*/  @!P1 FMNMX3 R3, R0, R14, R15, !PT ;  /* 0x0000000e00039276 */ /* 0x000fce000780000f */
.L_x_13:
[----:B------:R-:W-:Y:S05]  /*0fb0*/  BSYNC.RECONVERGENT B1 ;  /* 0x0000000000017941 */ /* 0x000fea0003800200 */
.L_x_12:
[----:B------:R-:W-:-:S04]  /*0fc0*/  IADD3 R9, PT, PT, R20, UR4, RZ ;  /* 0x0000000414097c10 */ /* 0x000fc8000fffe0ff */
[----:B------:R-:W-:-:S13]  /*0fd0*/  ISETP.GT.AND P1, PT, R9, UR9, PT ;  /* 0x0000000909007c0c */ /* 0x000fda000bf24270 */
[----:B------:R-:W-:Y:S05]  /*0fe0*/  @P1 BRA `(.L_x_2) ;  /* 0x0000000400641947 */ /* 0x000fea0003800000 */
[----:B------:R-:W-:Y:S01]  /*0ff0*/  HFMA2 R0, -RZ, RZ, 0, 1.52587890625e-05 ;  /* 0x00000100ff007431 */ /* 0x000fe200000001ff */
[----:B------:R-:W-:Y:S01]  /*1000*/  LOP3.LUT R5, RZ, R20, RZ, 0x33, !PT ;  /* 0x00000014ff057212 */ /* 0x000fe200078e33ff */
[----:B------:R-:W-:Y:S03]  /*1010*/  BSSY.RECONVERGENT B1, `(.L_x_19) ;  /* 0x0000029000017945 */ /* 0x000fe60003800200 */
[----:B------:R-:W-:-:S04]  /*1020*/  VIADDMNMX R0, R9, R0, UR10, !PT ;  /* 0x0000000a09007e46 */ /* 0x000fc8000f800100 */
[----:B------:R-:W-:-:S04]  /*1030*/  IADD3 R2, PT, PT, R0, -UR4, R5 ;  /* 0x8000000400027c10 */ /* 0x000fc8000fffe005 */
[C---:B------:R-:W-:Y:S02]  /*1040*/  ISETP.GE.U32.AND P1, PT, R2.reuse, 0xf00, PT ;  /* 0x00000f000200780c */ /* 0x040fe40003f26070 */
[----:B------:R-:W-:-:S04]  /*1050*/  LEA.HI R0, R2, 0x1, RZ, 0x18 ;  /* 0x0000000102007811 */ /* 0x000fc800078fc0ff */
[----:B------:R-:W-:-:S04]  /*1060*/  LOP3.LUT R26, R0, 0xf, RZ, 0xc0, !PT ;  /* 0x0000000f001a7812 */ /* 0x000fc800078ec0ff */
[----:B------:R-:W-:-:S03]  /*1070*/  ISETP.NE.AND P2, PT, R26, RZ, PT ;  /* 0x000000ff1a00720c */ /* 0x000fc60003f45270 */
[----:B------:R-:W-:Y:S10]  /*1080*/  @!P1 BRA `(.L_x_20) ;  /* 0x0000000000849947 */ /* 0x000ff40003800000 */
[----:B------:R-:W-:Y:S02]  /*1090*/  IADD3 R4, P1, PT, R24, 0x2000, RZ ;  /* 0x0000200018047810 */ /* 0x000fe40007f3e0ff */
[----:B------:R-:W-:Y:S02]  /*10a0*/  LOP3.LUT R10, R0, 0x1fffff0, RZ, 0xc0, !PT ;  /* 0x01fffff0000a7812 */ /* 0x000fe400078ec0ff */
[----:B------:R-:W-:Y:S02]  /*10b0*/  IADD3.X R5, PT, PT, RZ, R25, RZ, P1, !PT ;  /* 0x00000019ff057210 */ /* 0x000fe40000ffe4ff */
[----:B------:R-:W-:-:S07]  /*10c0*/  IADD3 R10, PT, PT, -R10, RZ, RZ ;  /* 0x000000ff0a0a7210 */ /* 0x000fce0007ffe1ff */
.L_x_21:
[----:B------:R-:W-:-:S05]  /*10d0*/  IMAD.WIDE R6, R9, 0x4, R4 ;  /* 0x0000000409067825 */ /* 0x000fca00078e0204 */
        /* <DEDUP_REMOVED lines=16> */
[----:B------:R-:W3:Y:S04]  /*11e0*/  LDG.E R17, desc[UR12][R6.64+0x1400] ;  /* 0x0014000c06117981 */ /* 0x000ee8000c1e1900 */
[----:B------:R-:W3:Y:S01]  /*11f0*/  LDG.E R16, desc[UR12][R6.64+0x1800] ;  /* 0x0018000c06107981 */ /* 0x000ee2000c1e1900 */
[----:B----4-:R-:W-:Y:S02]  /*1200*/  FMNMX3 R2, R27, R11, R2, !PT ;  /* 0x0000000b1b027276 */ /* 0x010fe40007800002 */
[----:B------:R-:W-:-:S02]  /*1210*/  IADD3 R10, PT, PT, R10, 0x10, RZ ;  /* 0x000000100a0a7810 */ /* 0x000fc40007ffe0ff */
[----:B-----5:R-:W-:Y:S02]  /*1220*/  FMNMX3 R2, R2, R8, R15, !PT ;  /* 0x0000000802027276 */ /* 0x020fe4000780000f */
[----:B------:R-:W-:Y:S02]  /*1230*/  ISETP.NE.AND P1, PT, R10, RZ, PT ;  /* 0x000000ff0a00720c */ /* 0x000fe40003f25270 */
[----:B------:R-:W-:Y:S02]  /*1240*/  FMNMX3 R2, R2, R13, R12, !PT ;  /* 0x0000000d02027276 */ /* 0x000fe4000780000c */
[----:B------:R-:W-:Y:S02]  /*1250*/  IADD3 R9, PT, PT, R9, 0x1000, RZ ;  /* 0x0000100009097810 */ /* 0x000fe40007ffe0ff */
[----:B--2---:R-:W-:-:S04]  /*1260*/  FMNMX3 R2, R2, R14, R3, !PT ;  /* 0x0000000e02027276 */ /* 0x004fc80007800003 */
[----:B---3--:R-:W-:-:S04]  /*1270*/  FMNMX3 R2, R2, R18, R17, !PT ;  /* 0x0000001202027276 */ /* 0x008fc80007800011 */
[----:B------:R-:W-:Y:S01]  /*1280*/  FMNMX3 R3, R2, R16, R19, !PT ;  /* 0x0000001002037276 */ /* 0x000fe20007800013 */
[----:B------:R-:W-:Y:S06]  /*1290*/  @P1 BRA `(.L_x_21) ;  /* 0xfffffffc008c1947 */ /* 0x000fec000383ffff */
.L_x_20:
[----:B------:R-:W-:Y:S05]  /*12a0*/  BSYNC.RECONVERGENT B1 ;  /* 0x0000000000017941 */ /* 0x000fea0003800200 */
.L_x_19:
[----:B------:R-:W-:Y:S05]  /*12b0*/  @!P2 BRA `(.L_x_2) ;  /* 0x0000000000b0a947 */ /* 0x000fea0003800000 */
[----:B------:R-:W-:Y:S01]  /*12c0*/  ISETP.GE.U32.AND P1, PT, R26, 0x8, PT ;  /* 0x000000081a00780c */ /* 0x000fe20003f26070 */
[----:B------:R-:W-:Y:S01]  /*12d0*/  BSSY.RECONVERGENT B1, `(.L_x_22) ;  /* 0x0000012000017945 */ /* 0x000fe20003800200 */
[----:B------:R-:W-:-:S04]  /*12e0*/  LOP3.LUT R14, R0, 0x7, RZ, 0xc0, !PT ;  /* 0x00000007000e7812 */ /* 0x000fc800078ec0ff */
[----:B------:R-:W-:-:S07]  /*12f0*/  ISETP.NE.AND P2, PT, R14, RZ, PT ;  /* 0x000000ff0e00720c */ /* 0x000fce0003f45270 */
[----:B------:R-:W-:Y:S06]  /*1300*/  @!P1 BRA `(.L_x_23) ;  /* 0x0000000000389947 */ /* 0x000fec0003800000 */
        /* <DEDUP_REMOVED lines=14> */
.L_x_23:
[----:B------:R-:W-:Y:S05]  /*13f0*/  BSYNC.RECONVERGENT B1 ;  /* 0x0000000000017941 */ /* 0x000fea0003800200 */
.L_x_22:
        /* <DEDUP_REMOVED lines=10> */
[----:B------:R-:W3:Y:S01]  /*14a0*/  LDG.E R8, desc[UR12][R4.64+0xc00] ;  /* 0x000c000c04087981 */ /* 0x000ee2000c1e1900 */
[----:B------:R-:W-:-:S02]  /*14b0*/  IADD3 R9, PT, PT, R9, 0x400, RZ ;  /* 0x0000040009097810 */ /* 0x000fc40007ffe0ff */
[----:B--2---:R-:W-:-:S04]  /*14c0*/  FMNMX3 R2, R3, R2, R6, !PT ;  /* 0x0000000203027276 */ /* 0x004fc80007800006 */
[----:B---3--:R-:W-:-:S07]  /*14d0*/  FMNMX3 R3, R2, R7, R8, !PT ;  /* 0x0000000702037276 */ /* 0x008fce0007800008 */
.L_x_25:
[----:B------:R-:W-:Y:S05]  /*14e0*/  BSYNC.RECONVERGENT B1 ;  /* 0x0000000000017941 */ /* 0x000fea0003800200 */
.L_x_24:
[----:B------:R-:W-:Y:S05]  /*14f0*/  @!P2 BRA `(.L_x_2) ;  /* 0x000000000020a947 */ /* 0x000fea0003800000 */
[----:B------:R-:W-:-:S07]  /*1500*/  IADD3 R0, PT, PT, -R0, RZ, RZ ;  /* 0x000000ff00007210 */ /* 0x000fce0007ffe1ff */
.L_x_26:
[----:B------:R-:W-:-:S06]  /*1510*/  IMAD.WIDE R4, R9, 0x4, R24 ;  /* 0x0000000409047825 */ /* 0x000fcc00078e0218 */
[----:B------:R-:W2:Y:S01]  /*1520*/  LDG.E R4, desc[UR12][R4.64] ;  /* 0x0000000c04047981 */ /* 0x000ea2000c1e1900 */
[----:B------:R-:W-:Y:S02]  /*1530*/  IADD3 R0, PT, PT, R0, 0x1, RZ ;  /* 0x0000000100007810 */ /* 0x000fe40007ffe0ff */
[----:B------:R-:W-:Y:S02]  /*1540*/  IADD3 R9, PT, PT, R9, 0x100, RZ ;  /* 0x0000010009097810 */ /* 0x000fe40007ffe0ff */
[----:B------:R-:W-:Y:S02]  /*1550*/  ISETP.NE.AND P1, PT, R0, RZ, PT ;  /* 0x000000ff0000720c */ /* 0x000fe40003f25270 */
[----:B--2---:R-:W-:-:S11]  /*1560*/  FMNMX R3, R4, R3, !PT ;  /* 0x0000000304037209 */ /* 0x004fd60007800000 */
[----:B------:R-:W-:Y:S05]  /*1570*/  @P1 BRA `(.L_x_26) ;  /* 0xfffffffc00e41947 */ /* 0x000fea000383ffff */
.L_x_2:
[----:B------:R-:W-:Y:S05]  /*1580*/  BSYNC.RECONVERGENT B0 ;  /* 0x0000000000007941 */ /* 0x000fea0003800200 */
.L_x_0:
[----:B------:R-:W0:Y:S01]  /*1590*/  SHFL.BFLY PT, R0, R3, 0x10, 0x1f ;  /* 0x0e001f0003007f89 */ /* 0x000e2200000e0000 */
[----:B------:R-:W1:Y:S01]  /*15a0*/  S2UR UR6, SR_CgaCtaId ;  /* 0x00000000000679c3 */ /* 0x000e620000008800 */
[----:B------:R-:W-:Y:S01]  /*15b0*/  UMOV UR5, 0x400 ;  /* 0x0000040000057882 */ /* 0x000fe20000000000 */
[----:B------:R-:W-:Y:S02]  /*15c0*/  ISETP.GT.U32.AND P2, PT, R20, 0x1f, PT ;  /* 0x0000001f1400780c */ /* 0x000fe40003f44070 */
[----:B0-----:R-:W-:Y:S01]  /*15d0*/  FMNMX R2, R0, R3, !PT ;  /* 0x0000000300027209 */ /* 0x001fe20007800000 */
[----:B-1----:R-:W-:Y:S01]  /*15e0*/  ULEA UR5, UR6, UR5, 0x18 ;  /* 0x0000000506057291 */ /* 0x002fe2000f8ec0ff */
[----:B------:R-:W-:-:S03]  /*15f0*/  SHF.R.U32.HI R3, RZ, 0x3, R20 ;  /* 0x00000003ff037819 */ /* 0x000fc60000011614 */
[----:B------:R-:W0:Y:S01]  /*1600*/  SHFL.BFLY PT, R5, R2, 0x8, 0x1f ;  /* 0x0d001f0002057f89 */ /* 0x000e2200000e0000 */
[----:B------:R-:W-:Y:S02]  /*1610*/  LOP3.LUT R3, R3, 0x7c, RZ, 0xc0, !PT ;  /* 0x0000007c03037812 */ /* 0x000fe400078ec0ff */
[----:B0-----:R-:W-:Y:S02]  /*1620*/  FMNMX R5, R2, R5, !PT ;  /* 0x0000000502057209 */ /* 0x001fe40007800000 */
[----:B------:R-:W-:-:S03]  /*1630*/  LEA R2, R20, UR5, 0x2 ;  /* 0x0000000514027c11 */ /* 0x000fc6000f8e10ff */
[----:B------:R-:W0:Y:S02]  /*1640*/  SHFL.BFLY PT, R0, R5, 0x4, 0x1f ;  /* 0x0c801f0005007f89 */ /* 0x000e2400000e0000 */
[----:B0-----:R-:W-:Y:S02]  /*1650*/  FMNMX R4, R5, R0, !PT ;  /* 0x0000000005047209 */ /* 0x001fe40007800000 */
[----:B------:R-:W-:-:S03]  /*1660*/  LOP3.LUT P1, R0, R20, 0x1f, RZ, 0xc0, !PT ;  /* 0x0000001f14007812 */ /* 0x000fc6000782c0ff */
[----:B------:R-:W0:Y:S02]  /*1670*/  SHFL.BFLY PT, R7, R4, 0x2, 0x1f ;  /* 0x0c401f0004077f89 */ /* 0x000e2400000e0000 */
[----:B0-----:R-:W-:-:S05]  /*1680*/  FMNMX R7, R4, R7, !PT ;  /* 0x0000000704077209 */ /* 0x001fca0007800000 */
[----:B------:R-:W0:Y:S02]  /*1690*/  SHFL.BFLY PT, R6, R7, 0x1, 0x1f ;  /* 0x0c201f0007067f89 */ /* 0x000e2400000e0000 */
[----:B0-----:R-:W-:-:S05]  /*16a0*/  FMNMX R6, R7, R6, !PT ;  /* 0x0000000607067209 */ /* 0x001fca0007800000 */
[----:B------:R0:W-:Y:S01]  /*16b0*/  @!P1 STS [R3+UR5], R6 ;  /* 0x0000000603009988 */ /* 0x0001e20008000805 */
[----:B------:R-:W-:Y:S01]  /*16c0*/  BAR.SYNC.DEFER_BLOCKING 0x0 ;  /* 0x0000000000007b1d */ /* 0x000fe20000010000 */
[----:B------:R-:W-:-:S05]  /*16d0*/  PLOP3.LUT P1, PT, PT, PT, PT, 0x8, 0x80 ;  /* 0x000000000080781c */ /* 0x000fca0003f2e170 */
[----:B------:R-:W-:Y:S08]  /*16e0*/  @P2 BRA `(.L_x_27) ;  /* 0x0000000000482947 */ /* 0x000ff00003800000 */
[----:B------:R-:W-:Y:S01]  /*16f0*/  ISETP.GT.U32.AND P2, PT, R20, 0x7, PT ;  /* 0x000000071400780c */ /* 0x000fe20003f44070 */
[----:B------:R-:W-:Y:S01]  /*1700*/  UMOV UR6, 0xffffffff ;  /* 0xffffffff00067882 */ /* 0x000fe20000000000 */
[----:B------:R-:W-:-:S11]  /*1710*/  MOV R4, 0xff800000 ;  /* 0xff80000000047802 */ /* 0x000fd60000000f00 */
[----:B------:R1:W2:Y:S01]  /*1720*/  @!P2 LDS R4, [R2] ;  /* 0x000000000204a984 */ /* 0x0002a20000000800 */
[----:B------:R-:W-:Y:S05]  /*1730*/  BRA.DIV UR6, `(.L_x_28) ;  /* 0x0000007606707947 */ /* 0x000fea000b800000 */
[----:B--2---:R-:W2:Y:S02]  /*1740*/  SHFL.BFLY PT, R5, R4, 0x10, 0x1f ;  /* 0x0e001f0004057f89 */ /* 0x004ea400000e0000 */
[----:B--2---:R-:W-:-:S05]  /*1750*/  FMNMX R5, R5, R4, !PT ;  /* 0x0000000405057209 */ /* 0x004fca0007800000 */
[----:B0-----:R-:W0:Y:S02]  /*1760*/  SHFL.BFLY PT, R6, R5, 0x8, 0x1f ;  /* 0x0d001f0005067f89 */ /* 0x001e2400000e0000 */
[----:B0-----:R-:W-:-:S05]  /*1770*/  FMNMX R6, R5, R6, !PT ;  /* 0x0000000605067209 */ /* 0x001fca0007800000 */
[----:B------:R-:W0:Y:S02]  /*1780*/  SHFL.BFLY PT, R7, R6, 0x4, 0x1f ;  /* 0x0c801f0006077f89 */ /* 0x000e2400000e0000 */
[----:B0-----:R-:W-:-:S05]  /*1790*/  FMNMX R7, R6, R7, !PT ;  /* 0x0000000706077209 */ /* 0x001fca0007800000 */
[----:B------:R-:W0:Y:S02]  /*17a0*/  SHFL.BFLY PT, R8, R7, 0x2, 0x1f ;  /* 0x0c401f0007087f89 */ /* 0x000e2400000e0000 */
[----:B0-----:R-:W-:-:S05]  /*17b0*/  FMNMX R8, R7, R8, !PT ;  /* 0x0000000807087209 */ /* 0x001fca0007800000 */
[----:B------:R0:W2:Y:S02]  /*17c0*/  SHFL.BFLY PT, R9, R8, 0x1, 0x1f ;  /* 0x0c201f0008097f89 */ /* 0x0000a400000e0000 */
.L_x_141:
[----:B------:R-:W-:Y:S02]  /*17d0*/  ISETP.NE.AND P2, PT, R20, RZ, PT ;  /* 0x000000ff1400720c */ /* 0x000fe40003f45270 */
[----:B--2---:R-:W-:-:S11]  /*17e0*/  FMNMX R9, R8, R9, !PT ;  /* 0x0000000908097209 */ /* 0x004fd60007800000 */
[----:B------:R2:W-:Y:S01]  /*17f0*/  @!P2 STS [UR5], R9 ;  /* 0x00000009ff00a988 */ /* 0x0005e20008000805 */
[----:B------:R-:W-:-:S13]  /*1800*/  @!P2 PLOP3.LUT P1, PT, PT, PT, PT, 0x80, 0x8 ;  /* 0x000000000008a81c */ /* 0x000fda0003f2f070 */
.L_x_27:
[----:B------:R-:W-:Y:S05]  /*1810*/  WARPSYNC.ALL ;  /* 0x0000000000007948 */ /* 0x000fea0003800000 */
[----:B------:R-:W-:Y:S06]  /*1820*/  BAR.SYNC.DEFER_BLOCKING 0x0 ;  /* 0x0000000000007b1d */ /* 0x000fec0000010000 */
[----:B------:R-:W-:Y:S01]  /*1830*/  BSSY.RECONVERGENT B0, `(.L_x_29) ;  /* 0x0000444000007945 */ /* 0x000fe20003800200 */
[----:B------:R-:W3:Y:S02]  /*1840*/  LDS R4, [UR5] ;  /* 0x00000005ff047984 */ /* 0x000ee40008000800 */
[----:B---3--:R-:W-:Y:S01]  /*1850*/  R2UR UR6, R4 ;  /* 0x00000000040672ca */ /* 0x008fe200000e0000 */
[----:B------:R-:W-:-:S14]  /*1860*/  @!P0 BRA `(.L_x_30) ;  /* 0x0000001000a88947 */ /* 0x000fdc0003800000 */
[----:B------:R-:W-:Y:S01]  /*1870*/  ISETP.GT.AND P2, PT, R20, UR9, PT ;  /* 0x0000000914007c0c */ /* 0x000fe2000bf44270 */
[----:B------:R-:W-:-:S12]  /*1880*/  HFMA2 R28, -RZ, RZ, 0, 0 ;  /* 0x00000000ff1c7431 */ /* 0x000fd800000001ff */
[----:B------:R-:W-:Y:S05]  /*1890*/  @P2 BRA `(.L_x_31) ;  /* 0x0000004000f42947 */ /* 0x000fea0003800000 */
[----:B------:R-:W-:Y:S01]  /*18a0*/  MOV R5, UR8 ;  /* 0x0000000800057c02 */ /* 0x000fe20008000f00 */
[----:B------:R-:W-:Y:S01]  /*18b0*/  BSSY.RECONVERGENT B1, `(.L_x_32) ;  /* 0x000009a000017945 */ /* 0x000fe20003800200 */
[----:B------:R-:W-:Y:S02]  /*18c0*/  MOV R28, RZ ;  /* 0x000000ff001c7202 */ /* 0x000fe40000000f00 */
[----:B------:R-:W-:Y:S02]  /*18d0*/  IADD3 R4, PT, PT, R5, -UR7, -R20 ;  /* 0x8000000705047c10 */ /* 0x000fe4000fffe814 */
[----:B------:R-:W-:Y:S02]  /*18e0*/  MOV R7, R20 ;  /* 0x0000001400077202 */ /* 0x000fe40000000f00 */
[C---:B------:R-:W-:Y:S02]  /*18f0*/  ISETP.GE.U32.AND P3, PT, R4.reuse, 0xf00, PT ;  /* 0x00000f000400780c */ /* 0x040fe40003f66070 */
[----:B0-----:R-:W-:-:S04]  /*1900*/  LEA.HI R6, R4, 0x1, RZ, 0x18 ;  /* 0x0000000104067811 */ /* 0x001fc800078fc0ff */
[----:B------:R-:W-:-:S04]  /*1910*/  LOP3.LUT R26, R6, 0xf, RZ, 0xc0, !PT ;  /* 0x0000000f061a7812 */ /* 0x000fc800078ec0ff */
[----:B------:R-:W-:-:S03]  /*1920*/  ISETP.NE.AND P2, PT, R26, RZ, PT ;  /* 0x000000ff1a00720c */ /* 0x000fc60003f45270 */
[----:B------:R-:W-:Y:S10]  /*1930*/  @!P3 BRA `(.L_x_33) ;  /* 0x000000080044b947 */ /* 0x000ff40003800000 */
[----:B------:R-:W0:Y:S01]  /*1940*/  LDCU.64 UR14, c[0x0][0x380] ;  /* 0x00007000ff0e77ac */ /* 0x000e220008000a00 */
[----:B------:R-:W-:Y:S01]  /*1950*/  MOV R4, R22 ;  /* 0x0000001600047202 */ /* 0x000fe20000000f00 */
[----:B------:R-:W-:Y:S01]  /*1960*/  HFMA2 R28, -RZ, RZ, 0, 0 ;  /* 0x00000000ff1c7431 */ /* 0x000fe200000001ff */
[----:B------:R-:W-:Y:S02]  /*1970*/  MOV R5, R23 ;  /* 0x0000001700057202 */ /* 0x000fe40000000f00 */
[----:B------:R-:W-:Y:S02]  /*1980*/  LOP3.LUT R8, R6, 0x1fffff0, RZ, 0xc0, !PT ;  /* 0x01fffff006087812 */ /* 0x000fe400078ec0ff */
[----:B------:R-:W-:Y:S01]  /*1990*/  MOV R7, R20 ;  /* 0x0000001400077202 */ /* 0x000fe20000000f00 */
[----:B------:R-:W-:Y:S01]  /*19a0*/  IMAD.WIDE.U32 R4, R20, 0x4, R4 ;  /* 0x0000000414047825 */ /* 0x000fe200078e0004 */
[----:B------:R-:W-:Y:S02]  /*19b0*/  IADD3 R8, PT, PT, -R8, RZ, RZ ;  /* 0x000000ff08087210 */ /* 0x000fe40007ffe1ff */
[----:B0-----:R-:W-:-:S04]  /*19c0*/  IADD3 R4, P3, PT, R4, UR14, RZ ;  /* 0x0000000e04047c10 */ /* 0x001fc8000ff7e0ff */
[----:B------:R-:W-:-:S04]  /*19d0*/  IADD3 R4, P4, PT, R4, 0x2000, RZ ;  /* 0x0000200004047810 */ /* 0x000fc80007f9e0ff */
[----:B------:R-:W-:-:S09]  /*19e0*/  IADD3.X R5, PT, PT, RZ, UR15, R5, P4, P3 ;  /* 0x0000000fff057c10 */ /* 0x000fd2000a7e6405 */
.L_x_34:
[----:B------:R-:W3:Y:S04]  /*19f0*/  LDG.E R12, desc[UR12][R4.64+-0x2000] ;  /* 0xffe0000c040c7981 */ /* 0x000ee8000c1e1900 */
[----:B------:R-:W4:Y:S04]  /*1a00*/  LDG.E R13, desc[UR12][R4.64+-0x1c00] ;  /* 0xffe4000c040d7981 */ /* 0x000f28000c1e1900 */
[----:B------:R-:W5:Y:S04]  /*1a10*/  LDG.E R16, desc[UR12][R4.64+-0x1800] ;  /* 0xffe8000c04107981 */ /* 0x000f68000c1e1900 */
[----:B------:R-:W5:Y:S04]  /*1a20*/  LDG.E R10, desc[UR12][R4.64+-0x1400] ;  /* 0xffec000c040a7981 */ /* 0x000f68000c1e1900 */
[----:B------:R-:W5:Y:S04]  /*1a30*/  LDG.E R11, desc[UR12][R4.64+-0x1000] ;  /* 0xfff0000c040b7981 */ /* 0x000f68000c1e1900 */
[----:B--2---:R-:W2:Y:S04]  /*1a40*/  LDG.E R9, desc[UR12][R4.64+-0xc00] ;  /* 0xfff4000c04097981 */ /* 0x004ea8000c1e1900 */
[----:B------:R-:W2:Y:S04]  /*1a50*/  LDG.E R15, desc[UR12][R4.64+-0x800] ;  /* 0xfff8000c040f7981 */ /* 0x000ea8000c1e1900 */
[----:B------:R-:W2:Y:S04]  /*1a60*/  LDG.E R18, desc[UR12][R4.64+-0x400] ;  /* 0xfffc000c04127981 */ /* 0x000ea8000c1e1900 */
[----:B------:R-:W2:Y:S01]  /*1a70*/  LDG.E R19, desc[UR12][R4.64] ;  /* 0x0000000c04137981 */ /* 0x000ea2000c1e1900 */
[----:B---3--:R-:W-:Y:S01]  /*1a80*/  FADD R12, R12, -UR6 ;  /* 0x800000060c0c7e21 */ /* 0x008fe20008000000 */
[----:B----4-:R-:W-:-:S03]  /*1a90*/  FADD R13, R13, -UR6 ;  /* 0x800000060d0d7e21 */ /* 0x010fc60008000000 */
[----:B------:R-:W-:Y:S01]  /*1aa0*/  FMUL R14, R12, 1.4426950216293334961 ;  /* 0x3fb8aa3b0c0e7820 */ /* 0x000fe20000400000 */
[----:B------:R-:W-:-:S04]  /*1ab0*/  FMUL R12, R13, 1.4426950216293334961 ;  /* 0x3fb8aa3b0d0c7820 */ /* 0x000fc80000400000 */
[----:B------:R-:W-:Y:S02]  /*1ac0*/  FSETP.GEU.AND P3, PT, R14, -126, PT ;  /* 0xc2fc00000e00780b */ /* 0x000fe40003f6e000 */
[----:B------:R-:W-:-:S11]  /*1ad0*/  FSETP.GEU.AND P5, PT, R12, -126, PT ;  /* 0xc2fc00000c00780b */ /* 0x000fd60003fae000 */
[----:B------:R-:W-:Y:S02]  /*1ae0*/  @!P3 FMUL R14, R14, 0.5 ;  /* 0x3f0000000e0eb820 */ /* 0x000fe40000400000 */
[----:B------:R-:W-:Y:S02]  /*1af0*/  @!P5 FMUL R12, R12, 0.5 ;  /* 0x3f0000000c0cd820 */ /* 0x000fe40000400000 */
[----:B------:R0:W3:Y:S01]  /*1b00*/  MUFU.EX2 R17, R14 ;  /* 0x0000000e00117308 */ /* 0x0000e20000000800 */
[----:B-----5:R-:W-:-:S07]  /*1b10*/  FADD R16, R16, -UR6 ;  /* 0x8000000610107e21 */ /* 0x020fce0008000000 */
[----:B------:R-:W4:Y:S01]  /*1b20*/  MUFU.EX2 R12, R12 ;  /* 0x0000000c000c7308 */ /* 0x000f220000000800 */
[----:B------:R-:W-:Y:S01]  /*1b30*/  FMUL R13, R16, 1.4426950216293334961 ;  /* 0x3fb8aa3b100d7820 */ /* 0x000fe20000400000 */
[----:B------:R-:W-:Y:S01]  /*1b40*/  FADD R10, R10, -UR6 ;  /* 0x800000060a0a7e21 */ /* 0x000fe20008000000 */
[----:B------:R-:W-:Y:S01]  /*1b50*/  FADD R11, R11, -UR6 ;  /* 0x800000060b0b7e21 */ /* 0x000fe20008000000 */
[----:B------:R-:W5:Y:S02]  /*1b60*/  LDG.E R16, desc[UR12][R4.64+0x800] ;  /* 0x0008000c04107981 */ /* 0x000f64000c1e1900 */
[----:B------:R-:W-:Y:S02]  /*1b70*/  FSETP.GEU.AND P4, PT, R13, -126, PT ;  /* 0xc2fc00000d00780b */ /* 0x000fe40003f8e000 */
[----:B0-----:R-:W5:Y:S01]  /*1b80*/  LDG.E R14, desc[UR12][R4.64+0xc00] ;  /* 0x000c000c040e7981 */ /* 0x001f62000c1e1900 */
[----:B---3--:R-:W-:-:S04]  /*1b90*/  @!P3 FMUL R17, R17, R17 ;  /* 0x000000111111b220 */ /* 0x008fc80000400000 */
[----:B------:R-:W-:Y:S01]  /*1ba0*/  FADD R17, R17, R28 ;  /* 0x0000001c11117221 */ /* 0x000fe20000000000 */
[----:B----4-:R-:W-:Y:S01]  /*1bb0*/  @!P5 FMUL R12, R12, R12 ;  /* 0x0000000c0c0cd220 */ /* 0x010fe20000400000 */
[----:B------:R-:W-:-:S03]  /*1bc0*/  FMUL R10, R10, 1.4426950216293334961 ;  /* 0x3fb8aa3b0a0a7820 */ /* 0x000fc60000400000 */
[----:B------:R-:W-:Y:S02]  /*1bd0*/  FADD R12, R17, R12 ;  /* 0x0000000c110c7221 */ /* 0x000fe40000000000 */
[----:B------:R-:W3:Y:S01]  /*1be0*/  LDG.E R17, desc[UR12][R4.64+0x400] ;  /* 0x0004000c04117981 */ /* 0x000ee2000c1e1900 */
[----:B------:R-:W-:Y:S01]  /*1bf0*/  FMUL R27, R11, 1.4426950216293334961 ;  /* 0x3fb8aa3b0b1b7820 */ /* 0x000fe20000400000 */
[----:B------:R-:W-:Y:S01]  /*1c00*/  FSETP.GEU.AND P3, PT, R10, -126, PT ;  /* 0xc2fc00000a00780b */ /* 0x000fe20003f6e000 */
[----:B------:R-:W-:Y:S01]  /*1c10*/  @!P4 FMUL R13, R13, 0.5 ;  /* 0x3f0000000d0dc820 */ /* 0x000fe20000400000 */
[----:B--2---:R-:W-:Y:S02]  /*1c20*/  FADD R11, R9, -UR6 ;  /* 0x80000006090b7e21 */ /* 0x004fe40008000000 */
[----:B------:R-:W-:Y:S01]  /*1c30*/  FSETP.GEU.AND P5, PT, R27, -126, PT ;  /* 0xc2fc00001b00780b */ /* 0x000fe20003fae000 */
[----:B------:R-:W0:Y:S01]  /*1c40*/  MUFU.EX2 R9, R13 ;  /* 0x0000000d00097308 */ /* 0x000e220000000800 */
[----:B------:R-:W-:-:S05]  /*1c50*/  FMUL R29, R11, 1.4426950216293334961 ;  /* 0x3fb8aa3b0b1d7820 */ /* 0x000fca0000400000 */
[----:B------:R-:W-:Y:S02]  /*1c60*/  FSETP.GEU.AND P6, PT, R29, -126, PT ;  /* 0xc2fc00001d00780b */ /* 0x000fe40003fce000 */
[----:B------:R-:W-:-:S04]  /*1c70*/  @!P3 FMUL R10, R10, 0.5 ;  /* 0x3f0000000a0ab820 */ /* 0x000fc80000400000 */
[----:B------:R2:W4:Y:S01]  /*1c80*/  MUFU.EX2 R28, R10 ;  /* 0x0000000a001c7308 */ /* 0x0005220000000800 */
[----:B------:R-:W-:Y:S01]  /*1c90*/  @!P5 FMUL R27, R27, 0.5 ;  /* 0x3f0000001b1bd820 */ /* 0x000fe20000400000 */
[----:B0-----:R-:W-:-:S05]  /*1ca0*/  @!P4 FMUL R9, R9, R9 ;  /* 0x000000090909c220 */ /* 0x001fca0000400000 */
[----:B------:R-:W-:Y:S01]  /*1cb0*/  @!P6 FMUL R29, R29, 0.5 ;  /* 0x3f0000001d1de820 */ /* 0x000fe20000400000 */
[----:B------:R-:W0:Y:S01]  /*1cc0*/  MUFU.EX2 R11, R27 ;  /* 0x0000001b000b7308 */ /* 0x000e220000000800 */
[----:B------:R-:W-:Y:S01]  /*1cd0*/  FADD R13, R12, R9 ;  /* 0x000000090c0d7221 */ /* 0x000fe20000000000 */
[----:B--2---:R-:W2:Y:S04]  /*1ce0*/  LDG.E R10, desc[UR12][R4.64+0x1400] ;  /* 0x0014000c040a7981 */ /* 0x004ea8000c1e1900 */
[----:B------:R-:W2:Y:S02]  /*1cf0*/  LDG.E R9, desc[UR12][R4.64+0x1000] ;  /* 0x0010000c04097981 */ /* 0x000ea4000c1e1900 */
[----:B------:R-:W1:Y:S01]  /*1d00*/  MUFU.EX2 R12, R29 ;  /* 0x0000001d000c7308 */ /* 0x000e620000000800 */
[----:B----4-:R-:W-:-:S04]  /*1d10*/  @!P3 FMUL R28, R28, R28 ;  /* 0x0000001c1c1cb220 */ /* 0x010fc80000400000 */
[----:B------:R-:W-:Y:S01]  /*1d20*/  FADD R28, R13, R28 ;  /* 0x0000001c0d1c7221 */ /* 0x000fe20000000000 */
[----:B0-----:R-:W-:-:S04]  /*1d30*/  @!P5 FMUL R11, R11, R11 ;  /* 0x0000000b0b0bd220 */ /* 0x001fc80000400000 */
[----:B------:R-:W-:Y:S02]  /*1d40*/  FADD R13, R28, R11 ;  /* 0x0000000b1c0d7221 */ /* 0x000fe40000000000 */
[----:B------:R-:W4:Y:S01]  /*1d50*/  LDG.E R11, desc[UR12][R4.64+0x1800] ;  /* 0x0018000c040b7981 */ /* 0x000f22000c1e1900 */
[----:B-1----:R-:W-:-:S04]  /*1d60*/  @!P6 FMUL R12, R12, R12 ;  /* 0x0000000c0c0ce220 */ /* 0x002fc80000400000 */
[----:B------:R-:W-:Y:S02]  /*1d70*/  FADD R12, R13, R12 ;  /* 0x0000000c0d0c7221 */ /* 0x000fe40000000000 */
[----:B------:R-:W4:Y:S01]  /*1d80*/  LDG.E R13, desc[UR12][R4.64+0x1c00] ;  /* 0x001c000c040d7981 */ /* 0x000f22000c1e1900 */
[----:B------:R-:W-:Y:S01]  /*1d90*/  FADD R15, R15, -UR6 ;  /* 0x800000060f0f7e21 */ /* 0x000fe20008000000 */
[----:B------:R-:W-:-:S03]  /*1da0*/  FADD R18, R18, -UR6 ;  /* 0x8000000612127e21 */ /* 0x000fc60008000000 */
[----:B------:R-:W-:Y:S01]  /*1db0*/  FMUL R15, R15, 1.4426950216293334961 ;  /* 0x3fb8aa3b0f0f7820 */ /* 0x000fe20000400000 */
[----:B------:R-:W-:-:S04]  /*1dc0*/  FMUL R27, R18, 1.4426950216293334961 ;  /* 0x3fb8aa3b121b7820 */ /* 0x000fc80000400000 */
[----:B------:R-:W-:Y:S02]  /*1dd0*/  FSETP.GEU.AND P5, PT, R15, -126, PT ;  /* 0xc2fc00000f00780b */ /* 0x000fe40003fae000 */
[----:B------:R-:W-:Y:S01]  /*1de0*/  FSETP.GEU.AND P4, PT, R27, -126, PT ;  /* 0xc2fc00001b00780b */ /* 0x000fe20003f8e000 */
[----:B------:R-:W-:-:S10]  /*1df0*/  FADD R19, R19, -UR6 ;  /* 0x8000000613137e21 */ /* 0x000fd40008000000 */
[----:B------:R-:W-:Y:S02]  /*1e00*/  @!P5 FMUL R15, R15, 0.5 ;  /* 0x3f0000000f0fd820 */ /* 0x000fe40000400000 */
[----:B------:R-:W-:Y:S01]  /*1e10*/  @!P4 FMUL R27, R27, 0.5 ;  /* 0x3f0000001b1bc820 */ /* 0x000fe20000400000 */
[----:B------:R-:W-:-:S03]  /*1e20*/  FMUL R18, R19, 1.4426950216293334961 ;  /* 0x3fb8aa3b13127820 */ /* 0x000fc60000400000 */
[----:B------:R-:W0:Y:S02]  /*1e30*/  MUFU.EX2 R15, R15 ;  /* 0x0000000f000f7308 */ /* 0x000e240000000800 */
[----:B------:R-:W-:Y:S01]  /*1e40*/  FSETP.GEU.AND P3, PT, R18, -126, PT ;  /* 0xc2fc00001200780b */ /* 0x000fe20003f6e000 */
[----:B0-----:R-:W-:-:S12]  /*1e50*/  @!P5 FMUL R15, R15, R15 ;  /* 0x0000000f0f0fd220 */ /* 0x001fd80000400000 */
[----:B------:R-:W-:-:S06]  /*1e60*/  @!P3 FMUL R18, R18, 0.5 ;  /* 0x3f0000001212b820 */ /* 0x000fcc0000400000 */
[----:B------:R-:W0:Y:S01]  /*1e70*/  MUFU.EX2 R18, R18 ;  /* 0x0000001200127308 */ /* 0x000e220000000800 */
[----:B------:R-:W-:Y:S01]  /*1e80*/  FADD R28, R12, R15 ;  /* 0x0000000f0c1c7221 */ /* 0x000fe20000000000 */
[----:B0-----:R-:W-:Y:S01]  /*1e90*/  @!P3 FMUL R18, R18, R18 ;  /* 0x000000121212b220 */ /* 0x001fe20000400000 */
[----:B------:R-:W-:Y:S02]  /*1ea0*/  IADD3 R8, PT, PT, R8, 0x10, RZ ;  /* 0x0000001008087810 */ /* 0x000fe40007ffe0ff */
[----:B------:R-:W-:Y:S01]  /*1eb0*/  IADD3 R7, PT, PT, R7, 0x1000, RZ ;  /* 0x0000100007077810 */ /* 0x000fe20007ffe0ff */
[----:B-----5:R-:W-:-:S04]  /*1ec0*/  FADD R16, R16, -UR6 ;  /* 0x8000000610107e21 */ /* 0x020fc80008000000 */
[----:B------:R-:W-:Y:S01]  /*1ed0*/  FMUL R16, R16, 1.4426950216293334961 ;  /* 0x3fb8aa3b10107820 */ /* 0x000fe20000400000 */
[----:B---3--:R-:W-:-:S04]  /*1ee0*/  FADD R17, R17, -UR6 ;  /* 0x8000000611117e21 */ /* 0x008fc80008000000 */
[----:B------:R-:W-:Y:S02]  /*1ef0*/  FMUL R19, R17, 1.4426950216293334961 ;  /* 0x3fb8aa3b11137820 */ /* 0x000fe40000400000 */
[----:B------:R-:W0:Y:S01]  /*1f00*/  MUFU.EX2 R17, R27 ;  /* 0x0000001b00117308 */ /* 0x000e220000000800 */
[----:B------:R-:W-:Y:S02]  /*1f10*/  FADD R14, R14, -UR6 ;  /* 0x800000060e0e7e21 */ /* 0x000fe40008000000 */
[----:B------:R-:W-:Y:S02]  /*1f20*/  FSETP.GEU.AND P6, PT, R19, -126, PT ;  /* 0xc2fc00001300780b */ /* 0x000fe40003fce000 */
[----:B------:R-:W-:Y:S01]  /*1f30*/  FMUL R14, R14, 1.4426950216293334961 ;  /* 0x3fb8aa3b0e0e7820 */ /* 0x000fe20000400000 */
[----:B------:R-:W-:Y:S01]  /*1f40*/  FSETP.GEU.AND P5, PT, R16, -126, PT ;  /* 0xc2fc00001000780b */ /* 0x000fe20003fae000 */
[----:B0-----:R-:W-:-:S03]  /*1f50*/  @!P4 FMUL R17, R17, R17 ;  /* 0x000000111111c220 */ /* 0x001fc60000400000 */
[----:B------:R-:W-:-:S06]  /*1f60*/  FSETP.GEU.AND P4, PT, R14, -126, PT ;  /* 0xc2fc00000e00780b */ /* 0x000fcc0003f8e000 */
[----:B------:R-:W-:-:S03]  /*1f70*/  @!P6 FMUL R19, R19, 0.5 ;  /* 0x3f0000001313e820 */ /* 0x000fc60000400000 */
[----:B------:R-:W-:-:S03]  /*1f80*/  @!P5 FMUL R16, R16, 0.5 ;  /* 0x3f0000001010d820 */ /* 0x000fc60000400000 */
[----:B------:R-:W0:Y:S01]  /*1f90*/  MUFU.EX2 R19, R19 ;  /* 0x0000001300137308 */ /* 0x000e220000000800 */
[----:B--2---:R-:W-:Y:S01]  /*1fa0*/  FADD R9, R9, -UR6 ;  /* 0x8000000609097e21 */ /* 0x004fe20008000000 */
[----:B------:R-:W-:-:S06]  /*1fb0*/  @!P4 FMUL R14, R14, 0.5 ;  /* 0x3f0000000e0ec820 */ /* 0x000fcc0000400000 */
[----:B------:R-:W1:Y:S01]  /*1fc0*/  MUFU.EX2 R16, R16 ;  /* 0x0000001000107308 */ /* 0x000e620000000800 */
[----:B------:R-:W-:Y:S01]  /*1fd0*/  FMUL R9, R9, 1.4426950216293334961 ;  /* 0x3fb8aa3b09097820 */ /* 0x000fe20000400000 */
[----:B------:R-:W-:-:S06]  /*1fe0*/  FADD R10, R10, -UR6 ;  /* 0x800000060a0a7e21 */ /* 0x000fcc0008000000 */
[----:B------:R-:W2:Y:S01]  /*1ff0*/  MUFU.EX2 R14, R14 ;  /* 0x0000000e000e7308 */ /* 0x000ea20000000800 */
[----:B------:R-:W-:Y:S01]  /*2000*/  FMUL R10, R10, 1.4426950216293334961 ;  /* 0x3fb8aa3b0a0a7820 */ /* 0x000fe20000400000 */
[----:B------:R-:W-:Y:S01]  /*2010*/  FSETP.GEU.AND P3, PT, R9, -126, PT ;  /* 0xc2fc00000900780b */ /* 0x000fe20003f6e000 */
[----:B----4-:R-:W-:Y:S01]  /*2020*/  FADD R11, R11, -UR6 ;  /* 0x800000060b0b7e21 */ /* 0x010fe20008000000 */
[----:B0-----:R-:W-:Y:S02]  /*2030*/  @!P6 FMUL R19, R19, R19 ;  /* 0x000000131313e220 */ /* 0x001fe40000400000 */
[----:B------:R-:W-:Y:S01]  /*2040*/  FSETP.GEU.AND P6, PT, R10, -126, PT ;  /* 0xc2fc00000a00780b */ /* 0x000fe20003fce000 */
[----:B------:R-:W-:Y:S01]  /*2050*/  FMUL R11, R11, 1.4426950216293334961 ;  /* 0x3fb8aa3b0b0b7820 */ /* 0x000fe20000400000 */
[----:B------:R-:W-:Y:S01]  /*2060*/  FADD R13, R13, -UR6 ;  /* 0x800000060d0d7e21 */ /* 0x000fe20008000000 */
[----:B-1----:R-:W-:-:S03]  /*2070*/  @!P5 FMUL R16, R16, R16 ;  /* 0x000000101010d220 */ /* 0x002fc60000400000 */
[----:B------:R-:W-:Y:S01]  /*2080*/  FSETP.GEU.AND P5, PT, R11, -126, PT ;  /* 0xc2fc00000b00780b */ /* 0x000fe20003fae000 */
[----:B------:R-:W-:Y:S02]  /*2090*/  FMUL R12, R13, 1.4426950216293334961 ;  /* 0x3fb8aa3b0d0c7820 */ /* 0x000fe40000400000 */
[----:B------:R-:W-:Y:S01]  /*20a0*/  @!P3 FMUL R9, R9, 0.5 ;  /* 0x3f0000000909b820 */ /* 0x000fe20000400000 */
[----:B--2---:R-:W-:Y:S02]  /*20b0*/  @!P4 FMUL R14, R14, R14 ;  /* 0x0000000e0e0ec220 */ /* 0x004fe40000400000 */
[----:B------:R-:W-:Y:S01]  /*20c0*/  FSETP.GEU.AND P4, PT, R12, -126, PT ;  /* 0xc2fc00000c00780b */ /* 0x000fe20003f8e000 */
[----:B------:R-:W-:Y:S01]  /*20d0*/  FADD R17, R28, R17 ;  /* 0x000000111c117221 */ /* 0x000fe20000000000 */
[----:B------:R-:W-:Y:S01]  /*20e0*/  @!P6 FMUL R10, R10, 0.5 ;  /* 0x3f0000000a0ae820 */ /* 0x000fe20000400000 */
[----:B------:R-:W0:Y:S02]  /*20f0*/  MUFU.EX2 R9, R9 ;  /* 0x0000000900097308 */ /* 0x000e240000000800 */
[----:B------:R-:W-:-:S02]  /*2100*/  FADD R18, R17, R18 ;  /* 0x0000001211127221 */ /* 0x000fc40000000000 */
[----:B------:R-:W-:-:S04]  /*2110*/  @!P5 FMUL R11, R11, 0.5 ;  /* 0x3f0000000b0bd820 */ /* 0x000fc80000400000 */
[----:B------:R-:W1:Y:S01]  /*2120*/  MUFU.EX2 R10, R10 ;  /* 0x0000000a000a7308 */ /* 0x000e620000000800 */
[----:B------:R-:W-:Y:S01]  /*2130*/  FADD R19, R18, R19 ;  /* 0x0000001312137221 */ /* 0x000fe20000000000 */
[----:B------:R-:W-:-:S06]  /*2140*/  @!P4 FMUL R12, R12, 0.5 ;  /* 0x3f0000000c0cc820 */ /* 0x000fcc0000400000 */
[----:B------:R-:W2:Y:S01]  /*2150*/  MUFU.EX2 R18, R11 ;  /* 0x0000000b00127308 */ /* 0x000ea20000000800 */
[----:B------:R-:W-:Y:S01]  /*2160*/  FADD R19, R19, R16 ;  /* 0x0000001013137221 */ /* 0x000fe20000000000 */
[----:B0-----:R-:W-:-:S06]  /*2170*/  @!P3 FMUL R9, R9, R9 ;  /* 0x000000090909b220 */ /* 0x001fcc0000400000 */
[----:B------:R-:W0:Y:S01]  /*2180*/  MUFU.EX2 R28, R12 ;  /* 0x0000000c001c7308 */ /* 0x000e220000000800 */
[----:B------:R-:W-:Y:S01]  /*2190*/  FADD R14, R19, R14 ;  /* 0x0000000e130e7221 */ /* 0x000fe20000000000 */
[----:B------:R-:W-:Y:S01]  /*21a0*/  ISETP.NE.AND P3, PT, R8, RZ, PT ;  /* 0x000000ff0800720c */ /* 0x000fe20003f65270 */
[----:B-1----:R-:W-:Y:S02]  /*21b0*/  @!P6 FMUL R10, R10, R10 ;  /* 0x0000000a0a0ae220 */ /* 0x002fe40000400000 */
[----:B------:R-:W-:-:S04]  /*21c0*/  FADD R9, R14, R9 ;  /* 0x000000090e097221 */ /* 0x000fc80000000000 */
[----:B------:R-:W-:Y:S01]  /*21d0*/  FADD R9, R9, R10 ;  /* 0x0000000a09097221 */ /* 0x000fe20000000000 */
[----:B--2---:R-:W-:Y:S01]  /*21e0*/  @!P5 FMUL R18, R18, R18 ;  /* 0x000000121212d220 */ /* 0x004fe20000400000 */
[----:B------:R-:W-:-:S03]  /*21f0*/  IADD3 R4, P5, PT, R4, 0x4000, RZ ;  /* 0x0000400004047810 */ /* 0x000fc60007fbe0ff */
[----:B------:R-:W-:Y:S01]  /*2200*/  FADD R9, R9, R18 ;  /* 0x0000001209097221 */ /* 0x000fe20000000000 */
[----:B0-----:R-:W-:Y:S01]  /*2210*/  @!P4 FMUL R28, R28, R28 ;  /* 0x0000001c1c1cc220 */ /* 0x001fe20000400000 */
[----:B------:R-:W-:-:S03]  /*2220*/  IADD3.X R5, PT, PT, RZ, R5, RZ, P5, !PT ;  /* 0x00000005ff057210 */ /* 0x000fc60002ffe4ff */
[----:B------:R-:W-:Y:S01]  /*2230*/  FADD R28, R9, R28 ;  /* 0x0000001c091c7221 */ /* 0x000fe20000000000 */
[----:B------:R-:W-:Y:S06]  /*2240*/  @P3 BRA `(.L_x_34) ;  /* 0xfffffff400e83947 */ /* 0x000fec000383ffff */
.L_x_33:
[----:B------:R-:W-:Y:S05]  /*2250*/  BSYNC.RECONVERGENT B1 ;  /* 0x0000000000017941 */ /* 0x000fea0003800200 */
.L_x_32:
[----:B------:R-:W-:Y:S05]  /*2260*/  @!P2 BRA `(.L_x_31) ;  /* 0x000000380080a947 */ /* 0x000fea0003800000 */
[----:B------:R-:W-:Y:S01]  /*2270*/  ISETP.GE.U32.AND P3, PT, R26, 0x8, PT ;  /* 0x000000081a00780c */ /* 0x000fe20003f66070 */
[----:B------:R-:W-:Y:S01]  /*2280*/  BSSY.RECONVERGENT B1, `(.L_x_35) ;  /* 0x0000046000017945 */ /* 0x000fe20003800200 */
[----:B------:R-:W-:-:S04]  /*2290*/  LOP3.LUT R13, R6, 0x7, RZ, 0xc0, !PT ;  /* 0x00000007060d7812 */ /* 0x000fc800078ec0ff */
[----:B------:R-:W-:-:S07]  /*22a0*/  ISETP.NE.AND P2, PT, R13, RZ, PT ;  /* 0x000000ff0d00720c */ /* 0x000fce0003f45270 */
[----:B------:R-:W-:Y:S06]  /*22b0*/  @!P3 BRA `(.L_x_36) ;  /* 0x000000040008b947 */ /* 0x000fec0003800000 */
[----:B------:R-:W-:-:S05]  /*22c0*/  IMAD.WIDE.U32 R4, R7, 0x4, R24 ;  /* 0x0000000407047825 */ /* 0x000fca00078e0018 */
[----:B------:R-:W3:Y:S04]  /*22d0*/  LDG.E R12, desc[UR12][R4.64] ;  /* 0x0000000c040c7981 */ /* 0x000ee8000c1e1900 */
[----:B------:R-:W4:Y:S04]  /*22e0*/  LDG.E R14, desc[UR12][R4.64+0x400] ;  /* 0x0004000c040e7981 */ /* 0x000f28000c1e1900 */
[----:B------:R-:W5:Y:S04]  /*22f0*/  LDG.E R15, desc[UR12][R4.64+0x800] ;  /* 0x0008000c040f7981 */ /* 0x000f68000c1e1900 */
[----:B------:R-:W5:Y:S04]  /*2300*/  LDG.E R16, desc[UR12][R4.64+0xc00] ;  /* 0x000c000c04107981 */ /* 0x000f68000c1e1900 */
[----:B------:R-:W5:Y:S04]  /*2310*/  LDG.E R11, desc[UR12][R4.64+0x1000] ;  /* 0x0010000c040b7981 */ /* 0x000f68000c1e1900 */
[----:B--2---:R-:W2:Y:S04]  /*2320*/  LDG.E R9, desc[UR12][R4.64+0x1400] ;  /* 0x0014000c04097981 */ /* 0x004ea8000c1e1900 */
[----:B------:R-:W2:Y:S04]  /*2330*/  LDG.E R8, desc[UR12][R4.64+0x1800] ;  /* 0x0018000c04087981 */ /* 0x000ea8000c1e1900 */
[----:B------:R0:W2:Y:S01]  /*2340*/  LDG.E R10, desc[UR12][R4.64+0x1c00] ;  /* 0x001c000c040a7981 */ /* 0x0000a2000c1e1900 */
[----:B------:R-:W-:Y:S01]  /*2350*/  IADD3 R7, PT, PT, R7, 0x800, RZ ;  /* 0x0000080007077810 */ /* 0x000fe20007ffe0ff */
[----:B---3--:R-:W-:-:S04]  /*2360*/  FADD R12, R12, -UR6 ;  /* 0x800000060c0c7e21 */ /* 0x008fc80008000000 */
[----:B------:R-:W-:Y:S01]  /*2370*/  FMUL R12, R12, 1.4426950216293334961 ;  /* 0x3fb8aa3b0c0c7820 */ /* 0x000fe20000400000 */
[----:B----4-:R-:W-:Y:S01]  /*2380*/  FADD R14, R14, -UR6 ;  /* 0x800000060e0e7e21 */ /* 0x010fe20008000000 */
[----:B-----5:R-:W-:-:S03]  /*2390*/  FADD R15, R15, -UR6 ;  /* 0x800000060f0f7e21 */ /* 0x020fc60008000000 */
[----:B------:R-:W-:Y:S01]  /*23a0*/  FSETP.GEU.AND P5, PT, R12, -126, PT ;  /* 0xc2fc00000c00780b */ /* 0x000fe20003fae000 */
[----:B------:R-:W-:Y:S01]  /*23b0*/  FMUL R14, R14, 1.4426950216293334961 ;  /* 0x3fb8aa3b0e0e7820 */ /* 0x000fe20000400000 */
[----:B------:R-:W-:Y:S01]  /*23c0*/  FMUL R15, R15, 1.4426950216293334961 ;  /* 0x3fb8aa3b0f0f7820 */ /* 0x000fe20000400000 */
[----:B------:R-:W-:-:S03]  /*23d0*/  FADD R16, R16, -UR6 ;  /* 0x8000000610107e21 */ /* 0x000fc60008000000 */
[----:B------:R-:W-:Y:S01]  /*23e0*/  FSETP.GEU.AND P6, PT, R14, -126, PT ;  /* 0xc2fc00000e00780b */ /* 0x000fe20003fce000 */
[----:B------:R-:W-:Y:S01]  /*23f0*/  FADD R17, R11, -UR6 ;  /* 0x800000060b117e21 */ /* 0x000fe20008000000 */
[----:B------:R-:W-:Y:S01]  /*2400*/  FMUL R16, R16, 1.4426950216293334961 ;  /* 0x3fb8aa3b10107820 */ /* 0x000fe20000400000 */
[----:B------:R-:W-:Y:S02]  /*2410*/  FSETP.GEU.AND P3, PT, R15, -126, PT ;  /* 0xc2fc00000f00780b */ /* 0x000fe40003f6e000 */
[----:B------:R-:W-:Y:S01]  /*2420*/  FMUL R17, R17, 1.4426950216293334961 ;  /* 0x3fb8aa3b11117820 */ /* 0x000fe20000400000 */
[----:B--2---:R-:W-:Y:S01]  /*2430*/  FADD R18, R9, -UR6 ;  /* 0x8000000609127e21 */ /* 0x004fe20008000000 */
[----:B------:R-:W-:Y:S01]  /*2440*/  @!P5 FMUL R12, R12, 0.5 ;  /* 0x3f0000000c0cd820 */ /* 0x000fe20000400000 */
[----:B------:R-:W-:Y:S01]  /*2450*/  FSETP.GEU.AND P4, PT, R16, -126, PT ;  /* 0xc2fc00001000780b */ /* 0x000fe20003f8e000 */
[----:B------:R-:W-:Y:S01]  /*2460*/  FADD R8, R8, -UR6 ;  /* 0x8000000608087e21 */ /* 0x000fe20008000000 */
[----:B------:R-:W-:Y:S01]  /*2470*/  FMUL R18, R18, 1.4426950216293334961 ;  /* 0x3fb8aa3b12127820 */ /* 0x000fe20000400000 */
[----:B0-----:R-:W0:Y:S02]  /*2480*/  MUFU.EX2 R5, R12 ;  /* 0x0000000c00057308 */ /* 0x001e240000000800 */
[----:B------:R-:W-:Y:S01]  /*2490*/  @!P6 FMUL R14, R14, 0.5 ;  /* 0x3f0000000e0ee820 */ /* 0x000fe20000400000 */
[----:B------:R-:W-:Y:S01]  /*24a0*/  FMUL R8, R8, 1.4426950216293334961 ;  /* 0x3fb8aa3b08087820 */ /* 0x000fe20000400000 */
[----:B------:R-:W-:Y:S01]  /*24b0*/  FADD R10, R10, -UR6 ;  /* 0x800000060a0a7e21 */ /* 0x000fe20008000000 */
[----:B------:R-:W-:-:S03]  /*24c0*/  @!P3 FMUL R15, R15, 0.5 ;  /* 0x3f0000000f0fb820 */ /* 0x000fc60000400000 */
[----:B------:R-:W2:Y:S01]  /*24d0*/  MUFU.EX2 R4, R14 ;  /* 0x0000000e00047308 */ /* 0x000ea20000000800 */
[----:B------:R-:W-:Y:S01]  /*24e0*/  FMUL R10, R10, 1.4426950216293334961 ;  /* 0x3fb8aa3b0a0a7820 */ /* 0x000fe20000400000 */
[----:B------:R-:W-:-:S06]  /*24f0*/  @!P4 FMUL R16, R16, 0.5 ;  /* 0x3f0000001010c820 */ /* 0x000fcc0000400000 */
[----:B------:R-:W3:Y:S01]  /*2500*/  MUFU.EX2 R11, R15 ;  /* 0x0000000f000b7308 */ /* 0x000ee20000000800 */
[----:B0-----:R-:W-:Y:S01]  /*2510*/  @!P5 FMUL R5, R5, R5 ;  /* 0x000000050505d220 */ /* 0x001fe20000400000 */
[----:B------:R-:W-:-:S03]  /*2520*/  FSETP.GEU.AND P5, PT, R17, -126, PT ;  /* 0xc2fc00001100780b */ /* 0x000fc60003fae000 */
[----:B------:R-:W-:-:S03]  /*2530*/  FADD R5, R28, R5 ;  /* 0x000000051c057221 */ /* 0x000fc60000000000 */
[----:B------:R-:W0:Y:S01]  /*2540*/  MUFU.EX2 R9, R16 ;  /* 0x0000001000097308 */ /* 0x000e220000000800 */
[----:B--2---:R-:W-:Y:S01]  /*2550*/  @!P6 FMUL R4, R4, R4 ;  /* 0x000000040404e220 */ /* 0x004fe20000400000 */
[----:B------:R-:W-:-:S03]  /*2560*/  FSETP.GEU.AND P6, PT, R18, -126, PT ;  /* 0xc2fc00001200780b */ /* 0x000fc60003fce000 */
[----:B------:R-:W-:Y:S02]  /*2570*/  FADD R4, R5, R4 ;  /* 0x0000000405047221 */ /* 0x000fe40000000000 */
[----:B------:R-:W-:Y:S01]  /*2580*/  @!P5 FMUL R17, R17, 0.5 ;  /* 0x3f0000001111d820 */ /* 0x000fe20000400000 */
[----:B---3--:R-:W-:Y:S01]  /*2590*/  @!P3 FMUL R11, R11, R11 ;  /* 0x0000000b0b0bb220 */ /* 0x008fe20000400000 */
[----:B------:R-:W-:-:S04]  /*25a0*/  FSETP.GEU.AND P3, PT, R8, -126, PT ;  /* 0xc2fc00000800780b */ /* 0x000fc80003f6e000 */
[----:B------:R-:W2:Y:S01]  /*25b0*/  MUFU.EX2 R17, R17 ;  /* 0x0000001100117308 */ /* 0x000ea20000000800 */
[----:B------:R-:W-:Y:S01]  /*25c0*/  FADD R4, R4, R11 ;  /* 0x0000000b04047221 */ /* 0x000fe20000000000 */
[----:B------:R-:W-:Y:S01]  /*25d0*/  @!P6 FMUL R18, R18, 0.5 ;  /* 0x3f0000001212e820 */ /* 0x000fe20000400000 */
[----:B0-----:R-:W-:Y:S01]  /*25e0*/  @!P4 FMUL R9, R9, R9 ;  /* 0x000000090909c220 */ /* 0x001fe20000400000 */
[----:B------:R-:W-:-:S04]  /*25f0*/  FSETP.GEU.AND P4, PT, R10, -126, PT ;  /* 0xc2fc00000a00780b */ /* 0x000fc80003f8e000 */
[----:B------:R-:W0:Y:S01]  /*2600*/  MUFU.EX2 R15, R18 ;  /* 0x00000012000f7308 */ /* 0x000e220000000800 */
[----:B------:R-:W-:Y:S01]  /*2610*/  FADD R4, R4, R9 ;  /* 0x0000000904047221 */ /* 0x000fe20000000000 */
[----:B------:R-:W-:-:S06]  /*2620*/  @!P3 FMUL R8, R8, 0.5 ;  /* 0x3f0000000808b820 */ /* 0x000fcc0000400000 */
[----:B------:R-:W3:Y:S01]  /*2630*/  MUFU.EX2 R19, R8 ;  /* 0x0000000800137308 */ /* 0x000ee20000000800 */
[----:B--2---:R-:W-:Y:S01]  /*2640*/  @!P5 FMUL R17, R17, R17 ;  /* 0x000000111111d220 */ /* 0x004fe20000400000 */
[----:B------:R-:W-:-:S03]  /*2650*/  @!P4 FMUL R10, R10, 0.5 ;  /* 0x3f0000000a0ac820 */ /* 0x000fc60000400000 */
[----:B------:R-:W-:-:S03]  /*2660*/  FADD R4, R4, R17 ;  /* 0x0000001104047221 */ /* 0x000fc60000000000 */
[----:B------:R-:W2:Y:S01]  /*2670*/  MUFU.EX2 R5, R10 ;  /* 0x0000000a00057308 */ /* 0x000ea20000000800 */
[----:B0-----:R-:W-:-:S04]  /*2680*/  @!P6 FMUL R15, R15, R15 ;  /* 0x0000000f0f0fe220 */ /* 0x001fc80000400000 */
[----:B------:R-:W-:Y:S01]  /*2690*/  FADD R4, R4, R15 ;  /* 0x0000000f04047221 */ /* 0x000fe20000000000 */
[----:B---3--:R-:W-:-:S04]  /*26a0*/  @!P3 FMUL R19, R19, R19 ;  /* 0x000000131313b220 */ /* 0x008fc80000400000 */
[----:B------:R-:W-:Y:S01]  /*26b0*/  FADD R4, R4, R19 ;  /* 0x0000001304047221 */ /* 0x000fe20000000000 */
[----:B--2---:R-:W-:-:S04]  /*26c0*/  @!P4 FMUL R5, R5, R5 ;  /* 0x000000050505c220 */ /* 0x004fc80000400000 */
[----:B------:R-:W-:-:S07]  /*26d0*/  FADD R28, R4, R5 ;  /* 0x00000005041c7221 */ /* 0x000fce0000000000 */
.L_x_36:
[----:B------:R-:W-:Y:S05]  /*26e0*/  BSYNC.RECONVERGENT B1 ;  /* 0x0000000000017941 */ /* 0x000fea0003800200 */
.L_x_35:
        /* <DEDUP_REMOVED lines=8> */
[----:B--2---:R-:W2:Y:S04]  /*2770*/  LDG.E R9, desc[UR12][R4.64+0x400] ;  /* 0x0004000c04097981 */ /* 0x004ea8000c1e1900 */
[----:B------:R-:W4:Y:S04]  /*2780*/  LDG.E R10, desc[UR12][R4.64+0x800] ;  /* 0x0008000c040a7981 */ /* 0x000f28000c1e1900 */
[----:B------:R-:W5:Y:S01]  /*2790*/  LDG.E R11, desc[UR12][R4.64+0xc00] ;  /* 0x000c000c040b7981 */ /* 0x000f62000c1e1900 */
[----:B------:R-:W-:Y:S01]  /*27a0*/  IADD3 R7, PT, PT, R7, 0x400, RZ ;  /* 0x0000040007077810 */ /* 0x000fe20007ffe0ff */
[----:B---3--:R-:W-:-:S04]  /*27b0*/  FADD R8, R8, -UR6 ;  /* 0x8000000608087e21 */ /* 0x008fc80008000000 */
[----:B------:R-:W-:Y:S01]  /*27c0*/  FMUL R8, R8, 1.4426950216293334961 ;  /* 0x3fb8aa3b08087820 */ /* 0x000fe20000400000 */
[----:B--2---:R-:W-:Y:S01]  /*27d0*/  FADD R9, R9, -UR6 ;  /* 0x8000000609097e21 */ /* 0x004fe20008000000 */
[----:B----4-:R-:W-:-:S03]  /*27e0*/  FADD R10, R10, -UR6 ;  /* 0x800000060a0a7e21 */ /* 0x010fc60008000000 */
[----:B------:R-:W-:Y:S01]  /*27f0*/  FMUL R9, R9, 1.4426950216293334961 ;  /* 0x3fb8aa3b09097820 */ /* 0x000fe20000400000 */
[----:B------:R-:W-:Y:S01]  /*2800*/  FSETP.GEU.AND P3, PT, R8, -126, PT ;  /* 0xc2fc00000800780b */ /* 0x000fe20003f6e000 */
[----:B-----5:R-:W-:Y:S01]  /*2810*/  FADD R11, R11, -UR6 ;  /* 0x800000060b0b7e21 */ /* 0x020fe20008000000 */
[----:B------:R-:W-:Y:S02]  /*2820*/  FMUL R10, R10, 1.4426950216293334961 ;  /* 0x3fb8aa3b0a0a7820 */ /* 0x000fe40000400000 */
[----:B------:R-:W-:Y:S01]  /*2830*/  FSETP.GEU.AND P4, PT, R9, -126, PT ;  /* 0xc2fc00000900780b */ /* 0x000fe20003f8e000 */
[----:B------:R-:W-:Y:S02]  /*2840*/  FMUL R11, R11, 1.4426950216293334961 ;  /* 0x3fb8aa3b0b0b7820 */ /* 0x000fe40000400000 */
[----:B------:R-:W-:-:S03]  /*2850*/  FSETP.GEU.AND P5, PT, R10, -126, PT ;  /* 0xc2fc00000a00780b */ /* 0x000fc60003fae000 */
[----:B------:R-:W-:-:S03]  /*2860*/  FSETP.GEU.AND P6, PT, R11, -126, PT ;  /* 0xc2fc00000b00780b */ /* 0x000fc60003fce000 */
[----:B------:R-:W-:-:S04]  /*2870*/  @!P3 FMUL R8, R8, 0.5 ;  /* 0x3f0000000808b820 */ /* 0x000fc80000400000 */
[----:B------:R-:W0:Y:S01]  /*2880*/  MUFU.EX2 R5, R8 ;  /* 0x0000000800057308 */ /* 0x000e220000000800 */
[----:B------:R-:W-:Y:S02]  /*2890*/  @!P4 FMUL R9, R9, 0.5 ;  /* 0x3f0000000909c820 */ /* 0x000fe40000400000 */
[----:B------:R-:W-:-:S03]  /*28a0*/  @!P5 FMUL R10, R10, 0.5 ;  /* 0x3f0000000a0ad820 */ /* 0x000fc60000400000 */
[----:B------:R-:W-:Y:S02]  /*28b0*/  @!P6 FMUL R11, R11, 0.5 ;  /* 0x3f0000000b0be820 */ /* 0x000fe40000400000 */
[----:B------:R-:W2:Y:S08]  /*28c0*/  MUFU.EX2 R4, R9 ;  /* 0x0000000900047308 */ /* 0x000eb00000000800 */
[----:B------:R-:W3:Y:S01]  /*28d0*/  MUFU.EX2 R12, R10 ;  /* 0x0000000a000c7308 */ /* 0x000ee20000000800 */
[----:B0-----:R-:W-:-:S04]  /*28e0*/  @!P3 FMUL R5, R5, R5 ;  /* 0x000000050505b220 */ /* 0x001fc80000400000 */
[----:B------:R-:W-:-:S03]  /*28f0*/  FADD R5, R28, R5 ;  /* 0x000000051c057221 */ /* 0x000fc60000000000 */
[----:B------:R-:W0:Y:S01]  /*2900*/  MUFU.EX2 R14, R11 ;  /* 0x0000000b000e7308 */ /* 0x000e220000000800 */
[----:B--2---:R-:W-:-:S04]  /*2910*/  @!P4 FMUL R4, R4, R4 ;  /* 0x000000040404c220 */ /* 0x004fc80000400000 */
[----:B------:R-:W-:Y:S01]  /*2920*/  FADD R5, R5, R4 ;  /* 0x0000000405057221 */ /* 0x000fe20000000000 */
[----:B---3--:R-:W-:-:S04]  /*2930*/  @!P5 FMUL R12, R12, R12 ;  /* 0x0000000c0c0cd220 */ /* 0x008fc80000400000 */
[----:B------:R-:W-:Y:S01]  /*2940*/  FADD R5, R5, R12 ;  /* 0x0000000c05057221 */ /* 0x000fe20000000000 */
[----:B0-----:R-:W-:-:S04]  /*2950*/  @!P6 FMUL R14, R14, R14 ;  /* 0x0000000e0e0ee220 */ /* 0x001fc80000400000 */
[----:B------:R-:W-:-:S07]  /*2960*/  FADD R28, R5, R14 ;  /* 0x0000000e051c7221 */ /* 0x000fce0000000000 */
.L_x_38:
[----:B------:R-:W-:Y:S05]  /*2970*/  BSYNC.RECONVERGENT B1 ;  /* 0x0000000000017941 */ /* 0x000fea0003800200 */
.L_x_37:
        /* <DEDUP_REMOVED lines=9> */
.L_x_40:
[----:B------:R-:W-:-:S06]  /*2a10*/  MOV R4, R8 ;  /* 0x0000000800047202 */ /* 0x000fcc0000000f00 */
[----:B------:R0:W3:Y:S01]  /*2a20*/  LDG.E R4, desc[UR12][R4.64] ;  /* 0x0000000c04047981 */ /* 0x0000e2000c1e1900 */
[----:B------:R-:W-:Y:S02]  /*2a30*/  IADD3 R6, PT, PT, R6, 0x1, RZ ;  /* 0x0000000106067810 */ /* 0x000fe40007ffe0ff */
[----:B------:R-:W-:Y:S02]  /*2a40*/  IADD3 R8, P4, PT, R8, 0x400, RZ ;  /* 0x0000040008087810 */ /* 0x000fe40007f9e0ff */
[----:B------:R-:W-:Y:S02]  /*2a50*/  ISETP.NE.AND P3, PT, R6, RZ, PT ;  /* 0x000000ff0600720c */ /* 0x000fe40003f65270 */
[----:B0-----:R-:W-:Y:S01]  /*2a60*/  IADD3.X R5, PT, PT, RZ, R5, RZ, P4, !PT ;  /* 0x00000005ff057210 */ /* 0x001fe200027fe4ff */
[----:B---3--:R-:W-:-:S04]  /*2a70*/  FADD R7, R4, -UR6 ;  /* 0x8000000604077e21 */ /* 0x008fc80008000000 */
[----:B------:R-:W-:-:S05]  /*2a80*/  FMUL R7, R7, 1.4426950216293334961 ;  /* 0x3fb8aa3b07077820 */ /* 0x000fca0000400000 */
[----:B------:R-:W-:-:S13]  /*2a90*/  FSETP.GEU.AND P2, PT, R7, -126, PT ;  /* 0xc2fc00000700780b */ /* 0x000fda0003f4e000 */
[----:B------:R-:W-:-:S04]  /*2aa0*/  @!P2 FMUL R7, R7, 0.5 ;  /* 0x3f0000000707a820 */ /* 0x000fc80000400000 */
[----:B--2---:R-:W0:Y:S02]  /*2ab0*/  MUFU.EX2 R9, R7 ;  /* 0x0000000700097308 */ /* 0x004e240000000800 */
[----:B0-----:R-:W-:-:S04]  /*2ac0*/  @!P2 FMUL R9, R9, R9 ;  /* 0x000000090909a220 */ /* 0x001fc80000400000 */
[----:B------:R-:W-:Y:S01]  /*2ad0*/  FADD R28, R9, R28 ;  /* 0x0000001c091c7221 */ /* 0x000fe20000000000 */
[----:B------:R-:W-:Y:S06]  /*2ae0*/  @P3 BRA `(.L_x_40) ;  /* 0xfffffffc00c83947 */ /* 0x000fec000383ffff */
[----:B------:R-:W-:Y:S05]  /*2af0*/  BSYNC.RECONVERGENT B1 ;  /* 0x0000000000017941 */ /* 0x000fea0003800200 */
.L_x_39:
[----:B------:R-:W-:Y:S05]  /*2b00*/  BRA `(.L_x_31) ;  /* 0x0000003000587947 */ /* 0x000fea0003800000 */
.L_x_30:
[----:B------:R-:W-:Y:S01]  /*2b10*/  ISETP.GE.AND P2, PT, R20, UR11, PT ;  /* 0x0000000b14007c0c */ /* 0x000fe2000bf46270 */
[----:B------:R-:W-:Y:S01]  /*2b20*/  BSSY.RECONVERGENT B1, `(.L_x_41) ;  /* 0x00001f7000017945 */ /* 0x000fe20003800200 */
[----:B------:R-:W-:-:S11]  /*2b30*/  HFMA2 R28, -RZ, RZ, 0, 0 ;  /* 0x00000000ff1c7431 */ /* 0x000fd600000001ff */
[----:B------:R-:W-:Y:S05]  /*2b40*/  @P2 BRA `(.L_x_42) ;  /* 0x0000001c00d02947 */ /* 0x000fea0003800000 */
[-C--:B------:R-:W-:Y:S01]  /*2b50*/  LOP3.LUT R27, RZ, R20.reuse, RZ, 0x33, !PT ;  /* 0x00000014ff1b7212 */ /* 0x080fe200078e33ff */
[----:B------:R-:W-:Y:S01]  /*2b60*/  BSSY.RECONVERGENT B2, `(.L_x_43) ;  /* 0x0000109000027945 */ /* 0x000fe20003800200 */
[----:B------:R-:W-:Y:S02]  /*2b70*/  MOV R28, RZ ;  /* 0x000000ff001c7202 */ /* 0x000fe40000000f00 */
[----:B------:R-:W-:Y:S02]  /*2b80*/  IADD3 R27, PT, PT, R27, UR11, RZ ;  /* 0x0000000b1b1b7c10 */ /* 0x000fe4000fffe0ff */
[----:B------:R-:W-:Y:S02]  /*2b90*/  MOV R26, R20 ;  /* 0x00000014001a7202 */ /* 0x000fe40000000f00 */
[C---:B------:R-:W-:Y:S02]  /*2ba0*/  ISETP.GE.U32.AND P2, PT, R27.reuse, 0x700, PT ;  /* 0x000007001b00780c */ /* 0x040fe40003f46070 */
[----:B------:R-:W-:-:S11]  /*2bb0*/  LEA.HI R29, R27, 0x1, RZ, 0x18 ;  /* 0x000000011b1d7811 */ /* 0x000fd600078fc0ff */
[----:B------:R-:W-:Y:S05]  /*2bc0*/  @!P2 BRA `(.L_x_44) ;  /* 0x000000100008a947 */ /* 0x000fea0003800000 */
[----:B------:R-:W-:Y:S02]  /*2bd0*/  SHF.L.U32 R31, R20, 0x2, RZ ;  /* 0x00000002141f7819 */ /* 0x000fe400000006ff */
[----:B------:R-:W-:Y:S02]  /*2be0*/  LOP3.LUT R30, R29, 0x1fffff8, RZ, 0xc0, !PT ;  /* 0x01fffff81d1e7812 */ /* 0x000fe400078ec0ff */
[----:B------:R-:W-:Y:S02]  /*2bf0*/  MOV R28, RZ ;  /* 0x000000ff001c7202 */ /* 0x000fe40000000f00 */
[----:B------:R-:W-:Y:S02]  /*2c00*/  MOV R26, R20 ;  /* 0x00000014001a7202 */ /* 0x000fe40000000f00 */
[----:B------:R-:W-:Y:S02]  /*2c10*/  LOP3.LUT R31, R31, 0x1000, RZ, 0xfc, !PT ;  /* 0x000010001f1f7812 */ /* 0x000fe400078efcff */
[----:B------:R-:W-:-:S07]  /*2c20*/  IADD3 R30, PT, PT, -R30, RZ, RZ ;  /* 0x000000ff1e1e7210 */ /* 0x000fce0007ffe1ff */
.L_x_45:
[----:B------:R-:W-:-:S05]  /*2c30*/  IADD3 R5, PT, PT, R31, -0x1000, RZ ;  /* 0xfffff0001f057810 */ /* 0x000fca0007ffe0ff */
[----:B------:R-:W-:-:S06]  /*2c40*/  IMAD.WIDE.U32 R4, R5, 0x4, R24 ;  /* 0x0000000405047825 */ /* 0x000fcc00078e0018 */
[----:B0-----:R-:W3:Y:S01]  /*2c50*/  LDG.E.128 R4, desc[UR12][R4.64] ;  /* 0x0000000c04047981 */ /* 0x001ee2000c1e1d00 */
[----:B------:R-:W-:-:S05]  /*2c60*/  IADD3 R13, PT, PT, R31, -0xc00, RZ ;  /* 0xfffff4001f0d7810 */ /* 0x000fca0007ffe0ff */
[----:B------:R-:W-:-:S06]  /*2c70*/  IMAD.WIDE.U32 R12, R13, 0x4, R24 ;  /* 0x000000040d0c7825 */ /* 0x000fcc00078e0018 */
[----:B------:R-:W4:Y:S01]  /*2c80*/  LDG.E.128 R12, desc[UR12][R12.64] ;  /* 0x0000000c0c0c7981 */ /* 0x000f22000c1e1d00 */
[----:B------:R-:W-:-:S05]  /*2c90*/  IADD3 R17, PT, PT, R31, -0x800, RZ ;  /* 0xfffff8001f117810 */ /* 0x000fca0007ffe0ff */
[----:B------:R-:W-:-:S06]  /*2ca0*/  IMAD.WIDE.U32 R16, R17, 0x4, R24 ;  /* 0x0000000411107825 */ /* 0x000fcc00078e0018 */
[----:B------:R-:W5:Y:S01]  /*2cb0*/  LDG.E.128 R16, desc[UR12][R16.64] ;  /* 0x0000000c10107981 */ /* 0x000f62000c1e1d00 */
[----:B---3--:R-:W-:Y:S01]  /*2cc0*/  FADD R8, R4, -UR6 ;  /* 0x8000000604087e21 */ /* 0x008fe20008000000 */
[----:B------:R-:W-:-:S03]  /*2cd0*/  FADD R10, R5, -UR6 ;  /* 0x80000006050a7e21 */ /* 0x000fc60008000000 */
[----:B------:R-:W-:Y:S01]  /*2ce0*/  FMUL R8, R8, 1.4426950216293334961 ;  /* 0x3fb8aa3b08087820 */ /* 0x000fe20000400000 */
[----:B------:R-:W-:-:S04]  /*2cf0*/  FMUL R4, R10, 1.4426950216293334961 ;  /* 0x3fb8aa3b0a047820 */ /* 0x000fc80000400000 */
[----:B------:R-:W-:-:S13]  /*2d00*/  FSETP.GEU.AND P2, PT, R8, -126, PT ;  /* 0xc2fc00000800780b */ /* 0x000fda0003f4e000 */
[----:B------:R-:W-:-:S04]  /*2d10*/  @!P2 FMUL R8, R8, 0.5 ;  /* 0x3f0000000808a820 */ /* 0x000fc80000400000 */
[----:B--2---:R0:W2:Y:S01]  /*2d20*/  MUFU.EX2 R9, R8 ;  /* 0x0000000800097308 */ /* 0x0040a20000000800 */
[----:B------:R-:W-:Y:S01]  /*2d30*/  FADD R6, R6, -UR6 ;  /* 0x8000000606067e21 */ /* 0x000fe20008000000 */
[----:B------:R-:W-:-:S03]  /*2d40*/  FADD R7, R7, -UR6 ;  /* 0x8000000607077e21 */ /* 0x000fc60008000000 */
[----:B------:R-:W-:Y:S01]  /*2d50*/  FMUL R5, R6, 1.4426950216293334961 ;  /* 0x3fb8aa3b06057820 */ /* 0x000fe20000400000 */
[----:B----4-:R-:W-:Y:S01]  /*2d60*/  FADD R12, R12, -UR6 ;  /* 0x800000060c0c7e21 */ /* 0x010fe20008000000 */
[----:B0-----:R-:W-:-:S03]  /*2d70*/  FMUL R8, R7, 1.4426950216293334961 ;  /* 0x3fb8aa3b07087820 */ /* 0x001fc60000400000 */
[----:B------:R-:W-:Y:S01]  /*2d80*/  FSETP.GEU.AND P3, PT, R5, -126, PT ;  /* 0xc2fc00000500780b */ /* 0x000fe20003f6e000 */
[----:B--2---:R-:W-:Y:S01]  /*2d90*/  @!P2 FMUL R9, R9, R9 ;  /* 0x000000090909a220 */ /* 0x004fe20000400000 */
[----:B------:R-:W-:Y:S01]  /*2da0*/  FSETP.GEU.AND P2, PT, R4, -126, PT ;  /* 0xc2fc00000400780b */ /* 0x000fe20003f4e000 */
[----:B------:R-:W-:Y:S01]  /*2db0*/  FMUL R10, R12, 1.4426950216293334961 ;  /* 0x3fb8aa3b0c0a7820 */ /* 0x000fe20000400000 */
[----:B------:R-:W-:Y:S01]  /*2dc0*/  FSETP.GEU.AND P4, PT, R8, -126, PT ;  /* 0xc2fc00000800780b */ /* 0x000fe20003f8e000 */
[----:B------:R-:W-:-:S03]  /*2dd0*/  FADD R28, R9, R28 ;  /* 0x0000001c091c7221 */ /* 0x000fc60000000000 */
[----:B------:R-:W-:-:S05]  /*2de0*/  FSETP.GEU.AND P5, PT, R10, -126, PT ;  /* 0xc2fc00000a00780b */ /* 0x000fca0003fae000 */
[----:B------:R-:W-:Y:S02]  /*2df0*/  @!P3 FMUL R5, R5, 0.5 ;  /* 0x3f0000000505b820 */ /* 0x000fe40000400000 */
[----:B------:R-:W-:-:S04]  /*2e00*/  @!P2 FMUL R4, R4, 0.5 ;  /* 0x3f0000000404a820 */ /* 0x000fc80000400000 */
[----:B------:R-:W0:Y:S01]  /*2e10*/  MUFU.EX2 R9, R4 ;  /* 0x0000000400097308 */ /* 0x000e220000000800 */
[----:B------:R-:W-:Y:S01]  /*2e20*/  @!P4 FMUL R8, R8, 0.5 ;  /* 0x3f0000000808c820 */ /* 0x000fe20000400000 */
[----:B------:R-:W-:-:S06]  /*2e30*/  @!P5 FMUL R10, R10, 0.5 ;  /* 0x3f0000000a0ad820 */ /* 0x000fcc0000400000 */
[----:B------:R-:W2:Y:S08]  /*2e40*/  MUFU.EX2 R11, R5 ;  /* 0x00000005000b7308 */ /* 0x000eb00000000800 */
[----:B------:R-:W3:Y:S01]  /*2e50*/  MUFU.EX2 R7, R8 ;  /* 0x0000000800077308 */ /* 0x000ee20000000800 */
[----:B0-----:R-:W-:-:S07]  /*2e60*/  @!P2 FMUL R9, R9, R9 ;  /* 0x000000090909a220 */ /* 0x001fce0000400000 */
[----:B------:R-:W0:Y:S01]  /*2e70*/  MUFU.EX2 R6, R10 ;  /* 0x0000000a00067308 */ /* 0x000e220000000800 */
[----:B------:R-:W-:Y:S01]  /*2e80*/  FADD R28, R28, R9 ;  /* 0x000000091c1c7221 */ /* 0x000fe20000000000 */
[----:B--2---:R-:W-:Y:S01]  /*2e90*/  @!P3 FMUL R11, R11, R11 ;  /* 0x0000000b0b0bb220 */ /* 0x004fe20000400000 */
[----:B------:R-:W-:Y:S01]  /*2ea0*/  IADD3 R9, PT, PT, R31, -0x400, RZ ;  /* 0xfffffc001f097810 */ /* 0x000fe20007ffe0ff */
[----:B------:R-:W-:Y:S02]  /*2eb0*/  FADD R13, R13, -UR6 ;  /* 0x800000060d0d7e21 */ /* 0x000fe40008000000 */
[----:B------:R-:W-:Y:S01]  /*2ec0*/  FADD R28, R28, R11 ;  /* 0x0000000b1c1c7221 */ /* 0x000fe20000000000 */
[----:B---3--:R-:W-:Y:S01]  /*2ed0*/  @!P4 FMUL R7, R7, R7 ;  /* 0x000000070707c220 */ /* 0x008fe20000400000 */
[----:B------:R-:W-:-:S04]  /*2ee0*/  IMAD.WIDE.U32 R4, R9, 0x4, R24 ;  /* 0x0000000409047825 */ /* 0x000fc800078e0018 */
[----:B------:R-:W-:Y:S01]  /*2ef0*/  FMUL R13, R13, 1.4426950216293334961 ;  /* 0x3fb8aa3b0d0d7820 */ /* 0x000fe20000400000 */
[----:B------:R-:W-:Y:S01]  /*2f00*/  FADD R7, R28, R7 ;  /* 0x000000071c077221 */ /* 0x000fe20000000000 */
[----:B0-----:R-:W-:-:S03]  /*2f10*/  @!P5 FMUL R6, R6, R6 ;  /* 0x000000060606d220 */ /* 0x001fc60000400000 */
[----:B------:R-:W-:Y:S01]  /*2f20*/  FSETP.GEU.AND P2, PT, R13, -126, PT ;  /* 0xc2fc00000d00780b */ /* 0x000fe20003f4e000 */
[----:B------:R-:W-:Y:S02]  /*2f30*/  FADD R12, R7, R6 ;  /* 0x00000006070c7221 */ /* 0x000fe40000000000 */
[----:B------:R-:W2:Y:S10]  /*2f40*/  LDG.E.128 R4, desc[UR12][R4.64] ;  /* 0x0000000c04047981 */ /* 0x000eb4000c1e1d00 */
[----:B------:R-:W-:-:S04]  /*2f50*/  @!P2 FMUL R13, R13, 0.5 ;  /* 0x3f0000000d0da820 */ /* 0x000fc80000400000 */
[----:B------:R-:W0:Y:S02]  /*2f60*/  MUFU.EX2 R9, R13 ;  /* 0x0000000d00097308 */ /* 0x000e240000000800 */
[----:B0-----:R-:W-:-:S04]  /*2f70*/  @!P2 FMUL R9, R9, R9 ;  /* 0x000000090909a220 */ /* 0x001fc80000400000 */
[----:B------:R-:W-:Y:S01]  /*2f80*/  FADD R12, R12, R9 ;  /* 0x000000090c0c7221 */ /* 0x000fe20000000000 */
[----:B------:R-:W-:-:S06]  /*2f90*/  IMAD.WIDE.U32 R8, R31, 0x4, R24 ;  /* 0x000000041f087825 */ /* 0x000fcc00078e0018 */
[----:B------:R-:W3:Y:S01]  /*2fa0*/  LDG.E.128 R8, desc[UR12][R8.64] ;  /* 0x0000000c08087981 */ /* 0x000ee2000c1e1d00 */
[----:B------:R-:W-:-:S04]  /*2fb0*/  FADD R14, R14, -UR6 ;  /* 0x800000060e0e7e21 */ /* 0x000fc80008000000 */
[----:B------:R-:W-:-:S05]  /*2fc0*/  FMUL R14, R14, 1.4426950216293334961 ;  /* 0x3fb8aa3b0e0e7820 */ /* 0x000fca0000400000 */
[----:B------:R-:W-:-:S13]  /*2fd0*/  FSETP.GEU.AND P2, PT, R14, -126, PT ;  /* 0xc2fc00000e00780b */ /* 0x000fda0003f4e000 */
[----:B------:R-:W-:-:S04]  /*2fe0*/  @!P2 FMUL R14, R14, 0.5 ;  /* 0x3f0000000e0ea820 */ /* 0x000fc80000400000 */
[----:B------:R-:W0:Y:S01]  /*2ff0*/  MUFU.EX2 R33, R14 ;  /* 0x0000000e00217308 */ /* 0x000e220000000800 */
[----:B------:R-:W-:-:S04]  /*3000*/  FADD R15, R15, -UR6 ;  /* 0x800000060f0f7e21 */ /* 0x000fc80008000000 */
[----:B------:R-:W-:Y:S01]  /*3010*/  FMUL R15, R15, 1.4426950216293334961 ;  /* 0x3fb8aa3b0f0f7820 */ /* 0x000fe20000400000 */
[----:B0-----:R-:W-:-:S04]  /*3020*/  @!P2 FMUL R33, R33, R33 ;  /* 0x000000212121a220 */ /* 0x001fc80000400000 */
[----:B------:R-:W-:-:S13]  /*3030*/  FSETP.GEU.AND P2, PT, R15, -126, PT ;  /* 0xc2fc00000f00780b */ /* 0x000fda0003f4e000 */
[----:B------:R-:W-:-:S04]  /*3040*/  @!P2 FMUL R15, R15, 0.5 ;  /* 0x3f0000000f0fa820 */ /* 0x000fc80000400000 */
[----:B------:R-:W0:Y:S01]  /*3050*/  MUFU.EX2 R13, R15 ;  /* 0x0000000f000d7308 */ /* 0x000e220000000800 */
[----:B-----5:R-:W-:-:S04]  /*3060*/  FADD R16, R16, -UR6 ;  /* 0x8000000610107e21 */ /* 0x020fc80008000000 */
[----:B------:R-:W-:Y:S01]  /*3070*/  FMUL R16, R16, 1.4426950216293334961 ;  /* 0x3fb8aa3b10107820 */ /* 0x000fe20000400000 */
[----:B0-----:R-:W-:-:S04]  /*3080*/  @!P2 FMUL R13, R13, R13 ;  /* 0x0000000d0d0da220 */ /* 0x001fc80000400000 */
[----:B------:R-:W-:Y:S01]  /*3090*/  FSETP.GEU.AND P2, PT, R16, -126, PT ;  /* 0xc2fc00001000780b */ /* 0x000fe20003f4e000 */
[----:B------:R-:W-:-:S04]  /*30a0*/  FADD R12, R12, R33 ;  /* 0x000000210c0c7221 */ /* 0x000fc80000000000 */
[----:B------:R-:W-:-:S08]  /*30b0*/  FADD R12, R12, R13 ;  /* 0x0000000d0c0c7221 */ /* 0x000fd00000000000 */
[----:B------:R-:W-:-:S04]  /*30c0*/  @!P2 FMUL R16, R16, 0.5 ;  /* 0x3f0000001010a820 */ /* 0x000fc80000400000 */
[----:B------:R-:W0:Y:S01]  /*30d0*/  MUFU.EX2 R13, R16 ;  /* 0x00000010000d7308 */ /* 0x000e220000000800 */
[----:B------:R-:W-:Y:S01]  /*30e0*/  FADD R17, R17, -UR6 ;  /* 0x8000000611117e21 */ /* 0x000fe20008000000 */
[----:B------:R-:W-:Y:S01]  /*30f0*/  FADD R18, R18, -UR6 ;  /* 0x8000000612127e21 */ /* 0x000fe20008000000 */
[----:B------:R-:W-:-:S03]  /*3100*/  FADD R19, R19, -UR6 ;  /* 0x8000000613137e21 */ /* 0x000fc60008000000 */
[----:B------:R-:W-:Y:S01]  /*3110*/  FMUL R14, R18, 1.4426950216293334961 ;  /* 0x3fb8aa3b120e7820 */ /* 0x000fe20000400000 */
[----:B0-----:R-:W-:-:S04]  /*3120*/  @!P2 FMUL R13, R13, R13 ;  /* 0x0000000d0d0da220 */ /* 0x001fc80000400000 */
[----:B------:R-:W-:Y:S01]  /*3130*/  FADD R12, R12, R13 ;  /* 0x0000000d0c0c7221 */ /* 0x000fe20000000000 */
[----:B------:R-:W-:Y:S01]  /*3140*/  FMUL R13, R17, 1.4426950216293334961 ;  /* 0x3fb8aa3b110d7820 */ /* 0x000fe20000400000 */
[----:B------:R-:W-:-:S04]  /*3150*/  FMUL R18, R19, 1.4426950216293334961 ;  /* 0x3fb8aa3b13127820 */ /* 0x000fc80000400000 */
[----:B------:R-:W-:Y:S02]  /*3160*/  FSETP.GEU.AND P2, PT, R13, -126, PT ;  /* 0xc2fc00000d00780b */ /* 0x000fe40003f4e000 */
[----:B------:R-:W-:Y:S02]  /*3170*/  FSETP.GEU.AND P3, PT, R14, -126, PT ;  /* 0xc2fc00000e00780b */ /* 0x000fe40003f6e000 */
[----:B------:R-:W-:-:S09]  /*3180*/  FSETP.GEU.AND P4, PT, R18, -126, PT ;  /* 0xc2fc00001200780b */ /* 0x000fd20003f8e000 */
[----:B------:R-:W-:Y:S02]  /*3190*/  @!P2 FMUL R13, R13, 0.5 ;  /* 0x3f0000000d0da820 */ /* 0x000fe40000400000 */
[----:B------:R-:W-:Y:S02]  /*31a0*/  @!P3 FMUL R14, R14, 0.5 ;  /* 0x3f0000000e0eb820 */ /* 0x000fe40000400000 */
[----:B------:R-:W0:Y:S01]  /*31b0*/  MUFU.EX2 R17, R13 ;  /* 0x0000000d00117308 */ /* 0x000e220000000800 */
[----:B------:R-:W-:-:S07]  /*31c0*/  @!P4 FMUL R18, R18, 0.5 ;  /* 0x3f0000001212c820 */ /* 0x000fce0000400000 */
[----:B------:R-:W4:Y:S08]  /*31d0*/  MUFU.EX2 R19, R14 ;  /* 0x0000000e00137308 */ /* 0x000f300000000800 */
[----:B------:R-:W5:Y:S01]  /*31e0*/  MUFU.EX2 R15, R18 ;  /* 0x00000012000f7308 */ /* 0x000f620000000800 */
[----:B0-----:R-:W-:-:S04]  /*31f0*/  @!P2 FMUL R17, R17, R17 ;  /* 0x000000111111a220 */ /* 0x001fc80000400000 */
[----:B------:R-:W-:Y:S01]  /*3200*/  FADD R12, R12, R17 ;  /* 0x000000110c0c7221 */ /* 0x000fe20000000000 */
[----:B----4-:R-:W-:Y:S01]  /*3210*/  @!P3 FMUL R19, R19, R19 ;  /* 0x000000131313b220 */ /* 0x010fe20000400000 */
[----:B------:R-:W-:-:S03]  /*3220*/  IADD3 R13, PT, PT, R31, 0x400, RZ ;  /* 0x000004001f0d7810 */ /* 0x000fc60007ffe0ff */
[----:B------:R-:W-:Y:S01]  /*3230*/  FADD R12, R12, R19 ;  /* 0x000000130c0c7221 */ /* 0x000fe20000000000 */
[----:B-----5:R-:W-:-:S04]  /*3240*/  @!P4 FMUL R15, R15, R15 ;  /* 0x0000000f0f0fc220 */ /* 0x020fc80000400000 */
[----:B------:R-:W-:Y:S01]  /*3250*/  FADD R15, R12, R15 ;  /* 0x0000000f0c0f7221 */ /* 0x000fe20000000000 */
[----:B------:R-:W-:-:S04]  /*3260*/  IMAD.WIDE.U32 R12, R13, 0x4, R24 ;  /* 0x000000040d0c7825 */ /* 0x000fc800078e0018 */
[----:B--2---:R-:W-:-:S04]  /*3270*/  FADD R4, R4, -UR6 ;  /* 0x8000000604047e21 */ /* 0x004fc80008000000 */
[----:B------:R-:W-:-:S05]  /*3280*/  FMUL R16, R4, 1.4426950216293334961 ;  /* 0x3fb8aa3b04107820 */ /* 0x000fca0000400000 */
[----:B------:R-:W-:Y:S01]  /*3290*/  FSETP.GEU.AND P5, PT, R16, -126, PT ;  /* 0xc2fc00001000780b */ /* 0x000fe20003fae000 */
[----:B------:R-:W-:-:S12]  /*32a0*/  FADD R5, R5, -UR6 ;  /* 0x8000000605057e21 */ /* 0x000fd80008000000 */
[----:B------:R-:W-:-:S04]  /*32b0*/  @!P5 FMUL R16, R16, 0.5 ;  /* 0x3f0000001010d820 */ /* 0x000fc80000400000 */
[----:B------:R0:W2:Y:S01]  /*32c0*/  MUFU.EX2 R4, R16 ;  /* 0x0000001000047308 */ /* 0x0000a20000000800 */
[----:B------:R-:W-:Y:S01]  /*32d0*/  FADD R6, R6, -UR6 ;  /* 0x8000000606067e21 */ /* 0x000fe20008000000 */
[----:B------:R-:W-:-:S03]  /*32e0*/  FADD R7, R7, -UR6 ;  /* 0x8000000607077e21 */ /* 0x000fc60008000000 */
[----:B------:R-:W-:Y:S01]  /*32f0*/  FMUL R18, R6, 1.4426950216293334961 ;  /* 0x3fb8aa3b06127820 */ /* 0x000fe20000400000 */
[----:B0-----:R-:W-:Y:S01]  /*3300*/  FMUL R16, R5, 1.4426950216293334961 ;  /* 0x3fb8aa3b05107820 */ /* 0x001fe20000400000 */
[----:B------:R-:W-:-:S04]  /*3310*/  FMUL R19, R7, 1.4426950216293334961 ;  /* 0x3fb8aa3b07137820 */ /* 0x000fc80000400000 */
[----:B------:R-:W-:Y:S01]  /*3320*/  FSETP.GEU.AND P2, PT, R16, -126, PT ;  /* 0xc2fc00001000780b */ /* 0x000fe20003f4e000 */
[----:B--2---:R-:W-:Y:S01]  /*3330*/  @!P5 FMUL R4, R4, R4 ;  /* 0x000000040404d220 */ /* 0x004fe20000400000 */
[----:B---3--:R-:W-:Y:S01]  /*3340*/  FADD R8, R8, -UR6 ;  /* 0x8000000608087e21 */ /* 0x008fe20008000000 */
[----:B------:R-:W-:Y:S02]  /*3350*/  FSETP.GEU.AND P3, PT, R18, -126, PT ;  /* 0xc2fc00001200780b */ /* 0x000fe40003f6e000 */
[----:B------:R-:W-:Y:S02]  /*3360*/  FADD R4, R15, R4 ;  /* 0x000000040f047221 */ /* 0x000fe40000000000 */
[----:B------:R-:W2:Y:S01]  /*3370*/  LDG.E.128 R12, desc[UR12][R12.64] ;  /* 0x0000000c0c0c7981 */ /* 0x000ea2000c1e1d00 */
[----:B------:R-:W-:Y:S01]  /*3380*/  FMUL R7, R8, 1.4426950216293334961 ;  /* 0x3fb8aa3b08077820 */ /* 0x000fe20000400000 */
[----:B------:R-:W-:-:S04]  /*3390*/  FSETP.GEU.AND P4, PT, R19, -126, PT ;  /* 0xc2fc00001300780b */ /* 0x000fc80003f8e000 */
[----:B------:R-:W-:Y:S01]  /*33a0*/  @!P2 FMUL R16, R16, 0.5 ;  /* 0x3f0000001010a820 */ /* 0x000fe20000400000 */
[----:B------:R-:W-:-:S03]  /*33b0*/  FSETP.GEU.AND P5, PT, R7, -126, PT ;  /* 0xc2fc00000700780b */ /* 0x000fc60003fae000 */
[----:B------:R-:W0:Y:S01]  /*33c0*/  MUFU.EX2 R17, R16 ;  /* 0x0000001000117308 */ /* 0x000e220000000800 */
[----:B------:R-:W-:Y:S01]  /*33d0*/  @!P3 FMUL R18, R18, 0.5 ;  /* 0x3f0000001212b820 */ /* 0x000fe20000400000 */
[----:B------:R-:W-:-:S03]  /*33e0*/  FADD R9, R9, -UR6 ;  /* 0x8000000609097e21 */ /* 0x000fc60008000000 */
[----:B------:R-:W-:-:S03]  /*33f0*/  @!P4 FMUL R19, R19, 0.5 ;  /* 0x3f0000001313c820 */ /* 0x000fc60000400000 */
[----:B------:R-:W3:Y:S02]  /*3400*/  MUFU.EX2 R8, R18 ;  /* 0x0000001200087308 */ /* 0x000ee40000000800 */
[----:B------:R-:W-:-:S06]  /*3410*/  @!P5 FMUL R7, R7, 0.5 ;  /* 0x3f0000000707d820 */ /* 0x000fcc0000400000 */
[----:B------:R4:W5:Y:S01]  /*3420*/  MUFU.EX2 R5, R19 ;  /* 0x0000001300057308 */ /* 0x0009620000000800 */
[----:B------:R-:W-:Y:S01]  /*3430*/  FMUL R9, R9, 1.4426950216293334961 ;  /* 0x3fb8aa3b09097820 */ /* 0x000fe20000400000 */
[----:B0-----:R-:W-:-:S06]  /*3440*/  @!P2 FMUL R17, R17, R17 ;  /* 0x000000111111a220 */ /* 0x001fcc0000400000 */
[----:B------:R-:W0:Y:S01]  /*3450*/  MUFU.EX2 R6, R7 ;  /* 0x0000000700067308 */ /* 0x000e220000000800 */
[----:B------:R-:W-:Y:S01]  /*3460*/  FSETP.GEU.AND P2, PT, R9, -126, PT ;  /* 0xc2fc00000900780b */ /* 0x000fe20003f4e000 */
[----:B------:R-:W-:Y:S01]  /*3470*/  FADD R17, R4, R17 ;  /* 0x0000001104117221 */ /* 0x000fe20000000000 */
[----:B---3--:R-:W-:Y:S01]  /*3480*/  @!P3 FMUL R8, R8, R8 ;  /* 0x000000080808b220 */ /* 0x008fe20000400000 */
[----:B----4-:R-:W-:-:S03]  /*3490*/  IADD3 R19, PT, PT, R31, 0x800, RZ ;  /* 0x000008001f137810 */ /* 0x010fc60007ffe0ff */
[----:B------:R-:W-:Y:S01]  /*34a0*/  FADD R8, R17, R8 ;  /* 0x0000000811087221 */ /* 0x000fe20000000000 */
[----:B-----5:R-:W-:-:S04]  /*34b0*/  @!P4 FMUL R5, R5, R5 ;  /* 0x000000050505c220 */ /* 0x020fc80000400000 */
[----:B------:R-:W-:Y:S02]  /*34c0*/  FADD R17, R8, R5 ;  /* 0x0000000508117221 */ /* 0x000fe40000000000 */
[----:B------:R-:W-:Y:S01]  /*34d0*/  @!P2 FMUL R9, R9, 0.5 ;  /* 0x3f0000000909a820 */ /* 0x000fe20000400000 */
[----:B------:R-:W-:-:S04]  /*34e0*/  IMAD.WIDE.U32 R4, R19, 0x4, R24 ;  /* 0x0000000413047825 */ /* 0x000fc800078e0018 */
[----:B0-----:R-:W-:-:S04]  /*34f0*/  @!P5 FMUL R6, R6, R6 ;  /* 0x000000060606d220 */ /* 0x001fc80000400000 */
[----:B------:R-:W-:Y:S02]  /*3500*/  FADD R8, R17, R6 ;  /* 0x0000000611087221 */ /* 0x000fe40000000000 */
[----:B------:R-:W0:Y:S01]  /*3510*/  MUFU.EX2 R17, R9 ;  /* 0x0000000900117308 */ /* 0x000e220000000800 */
[----:B------:R-:W3:Y:S01]  /*3520*/  LDG.E.128 R4, desc[UR12][R4.64] ;  /* 0x0000000c04047981 */ /* 0x000ee2000c1e1d00 */
[----:B0-----:R-:W-:-:S04]  /*3530*/  @!P2 FMUL R17, R17, R17 ;  /* 0x000000111111a220 */ /* 0x001fc80000400000 */
[----:B------:R-:W-:Y:S01]  /*3540*/  FADD R8, R8, R17 ;  /* 0x0000001108087221 */ /* 0x000fe20000000000 */
[----:B------:R-:W-:-:S05]  /*3550*/  IADD3 R17, PT, PT, R31, 0xc00, RZ ;  /* 0x00000c001f117810 */ /* 0x000fca0007ffe0ff */
[----:B------:R-:W-:-:S06]  /*3560*/  IMAD.WIDE.U32 R16, R17, 0x4, R24 ;  /* 0x0000000411107825 */ /* 0x000fcc00078e0018 */
[----:B------:R-:W4:Y:S01]  /*3570*/  LDG.E.128 R16, desc[UR12][R16.64] ;  /* 0x0000000c10107981 */ /* 0x000f22000c1e1d00 */
        /* <DEDUP_REMOVED lines=8> */
[----:B------:R-:W-:Y:S01]  /*3600*/  FSETP.GEU.AND P2, PT, R11, -126, PT ;  /* 0xc2fc00000b00780b */ /* 0x000fe20003f4e000 */
[----:B------:R-:W-:-:S12]  /*3610*/  FADD R8, R8, R9 ;  /* 0x0000000908087221 */ /* 0x000fd80000000000 */
[----:B------:R-:W-:-:S04]  /*3620*/  @!P2 FMUL R11, R11, 0.5 ;  /* 0x3f0000000b0ba820 */ /* 0x000fc80000400000 */
[----:B------:R-:W0:Y:S02]  /*3630*/  MUFU.EX2 R9, R11 ;  /* 0x0000000b00097308 */ /* 0x000e240000000800 */
[----:B0-----:R-:W-:-:S04]  /*3640*/  @!P2 FMUL R9, R9, R9 ;  /* 0x000000090909a220 */ /* 0x001fc80000400000 */
[----:B------:R-:W-:Y:S01]  /*3650*/  FADD R8, R8, R9 ;  /* 0x0000000908087221 */ /* 0x000fe20000000000 */
[----:B------:R-:W-:Y:S01]  /*3660*/  IADD3 R30, PT, PT, R30, 0x8, RZ ;  /* 0x000000081e1e7810 */ /* 0x000fe20007ffe0ff */
[----:B--2---:R-:W-:Y:S01]  /*3670*/  FADD R12, R12, -UR6 ;  /* 0x800000060c0c7e21 */ /* 0x004fe20008000000 */
[----:B------:R-:W-:-:S03]  /*3680*/  FADD R13, R13, -UR6 ;  /* 0x800000060d0d7e21 */ /* 0x000fc60008000000 */
[----:B------:R-:W-:Y:S01]  /*3690*/  FMUL R12, R12, 1.4426950216293334961 ;  /* 0x3fb8aa3b0c0c7820 */ /* 0x000fe20000400000 */
[----:B------:R-:W-:-:S04]  /*36a0*/  FMUL R13, R13, 1.4426950216293334961 ;  /* 0x3fb8aa3b0d0d7820 */ /* 0x000fc80000400000 */
[----:B------:R-:W-:Y:S02]  /*36b0*/  FSETP.GEU.AND P2, PT, R12, -126, PT ;  /* 0xc2fc00000c00780b */ /* 0x000fe40003f4e000 */
[----:B------:R-:W-:-:S11]  /*36c0*/  FSETP.GEU.AND P3, PT, R13, -126, PT ;  /* 0xc2fc00000d00780b */ /* 0x000fd60003f6e000 */
[----:B------:R-:W-:Y:S02]  /*36d0*/  @!P2 FMUL R12, R12, 0.5 ;  /* 0x3f0000000c0ca820 */ /* 0x000fe40000400000 */
[----:B------:R-:W-:Y:S02]  /*36e0*/  @!P3 FMUL R13, R13, 0.5 ;  /* 0x3f0000000d0db820 */ /* 0x000fe40000400000 */
[----:B------:R-:W0:Y:S08]  /*36f0*/  MUFU.EX2 R9, R12 ;  /* 0x0000000c00097308 */ /* 0x000e300000000800 */
[----:B------:R-:W2:Y:S01]  /*3700*/  MUFU.EX2 R11, R13 ;  /* 0x0000000d000b7308 */ /* 0x000ea20000000800 */
[----:B------:R-:W-:Y:S01]  /*3710*/  FADD R14, R14, -UR6 ;  /* 0x800000060e0e7e21 */ /* 0x000fe20008000000 */
[----:B------:R-:W-:-:S03]  /*3720*/  FADD R15, R15, -UR6 ;  /* 0x800000060f0f7e21 */ /* 0x000fc60008000000 */
[----:B------:R-:W-:Y:S01]  /*3730*/  FMUL R10, R14, 1.4426950216293334961 ;  /* 0x3fb8aa3b0e0a7820 */ /* 0x000fe20000400000 */
[----:B0-----:R-:W-:-:S04]  /*3740*/  @!P2 FMUL R9, R9, R9 ;  /* 0x000000090909a220 */ /* 0x001fc80000400000 */
[----:B------:R-:W-:Y:S01]  /*3750*/  FADD R8, R8, R9 ;  /* 0x0000000908087221 */ /* 0x000fe20000000000 */
[----:B------:R-:W-:Y:S01]  /*3760*/  FMUL R9, R15, 1.4426950216293334961 ;  /* 0x3fb8aa3b0f097820 */ /* 0x000fe20000400000 */
[----:B--2---:R-:W-:Y:S01]  /*3770*/  @!P3 FMUL R11, R11, R11 ;  /* 0x0000000b0b0bb220 */ /* 0x004fe20000400000 */
[----:B------:R-:W-:Y:S01]  /*3780*/  FSETP.GEU.AND P2, PT, R10, -126, PT ;  /* 0xc2fc00000a00780b */ /* 0x000fe20003f4e000 */
[----:B---3--:R-:W-:Y:S02]  /*3790*/  FADD R4, R4, -UR6 ;  /* 0x8000000604047e21 */ /* 0x008fe40008000000 */
[----:B------:R-:W-:Y:S01]  /*37a0*/  FADD R8, R8, R11 ;  /* 0x0000000b08087221 */ /* 0x000fe20000000000 */
[----:B------:R-:W-:Y:S01]  /*37b0*/  FSETP.GEU.AND P4, PT, R9, -126, PT ;  /* 0xc2fc00000900780b */ /* 0x000fe20003f8e000 */
[----:B------:R-:W-:Y:S01]  /*37c0*/  FMUL R11, R4, 1.4426950216293334961 ;  /* 0x3fb8aa3b040b7820 */ /* 0x000fe20000400000 */
[----:B------:R-:W-:Y:S01]  /*37d0*/  FADD R12, R5, -UR6 ;  /* 0x80000006050c7e21 */ /* 0x000fe20008000000 */
[----:B------:R-:W-:-:S03]  /*37e0*/  FADD R6, R6, -UR6 ;  /* 0x8000000606067e21 */ /* 0x000fc60008000000 */
[----:B------:R-:W-:Y:S01]  /*37f0*/  FSETP.GEU.AND P6, PT, R11, -126, PT ;  /* 0xc2fc00000b00780b */ /* 0x000fe20003fce000 */
[----:B------:R-:W-:Y:S01]  /*3800*/  FMUL R12, R12, 1.4426950216293334961 ;  /* 0x3fb8aa3b0c0c7820 */ /* 0x000fe20000400000 */
[----:B------:R-:W-:Y:S01]  /*3810*/  FMUL R13, R6, 1.4426950216293334961 ;  /* 0x3fb8aa3b060d7820 */ /* 0x000fe20000400000 */
[----:B------:R-:W-:-:S03]  /*3820*/  @!P2 FMUL R10, R10, 0.5 ;  /* 0x3f0000000a0aa820 */ /* 0x000fc60000400000 */
[----:B------:R-:W-:Y:S01]  /*3830*/  FSETP.GEU.AND P5, PT, R12, -126, PT ;  /* 0xc2fc00000c00780b */ /* 0x000fe20003fae000 */
[----:B------:R-:W-:Y:S01]  /*3840*/  @!P4 FMUL R9, R9, 0.5 ;  /* 0x3f0000000909c820 */ /* 0x000fe20000400000 */
[----:B------:R-:W-:Y:S01]  /*3850*/  FSETP.GEU.AND P3, PT, R13, -126, PT ;  /* 0xc2fc00000d00780b */ /* 0x000fe20003f6e000 */
[----:B------:R-:W0:Y:S04]  /*3860*/  MUFU.EX2 R5, R10 ;  /* 0x0000000a00057308 */ /* 0x000e280000000800 */
[----:B------:R-:W-:-:S04]  /*3870*/  @!P6 FMUL R11, R11, 0.5 ;  /* 0x3f0000000b0be820 */ /* 0x000fc80000400000 */
[----:B------:R-:W2:Y:S01]  /*3880*/  MUFU.EX2 R4, R9 ;  /* 0x0000000900047308 */ /* 0x000ea20000000800 */
[----:B------:R-:W-:Y:S01]  /*3890*/  FADD R7, R7, -UR6 ;  /* 0x8000000607077e21 */ /* 0x000fe20008000000 */
[----:B------:R-:W-:-:S06]  /*38a0*/  @!P5 FMUL R12, R12, 0.5 ;  /* 0x3f0000000c0cd820 */ /* 0x000fcc0000400000 */
[----:B------:R-:W3:Y:S01]  /*38b0*/  MUFU.EX2 R6, R11 ;  /* 0x0000000b00067308 */ /* 0x000ee20000000800 */
[----:B------:R-:W-:Y:S01]  /*38c0*/  FMUL R15, R7, 1.4426950216293334961 ;  /* 0x3fb8aa3b070f7820 */ /* 0x000fe20000400000 */
[----:B----4-:R-:W-:Y:S01]  /*38d0*/  FADD R16, R16, -UR6 ;  /* 0x8000000610107e21 */ /* 0x010fe20008000000 */
[----:B------:R-:W-:Y:S01]  /*38e0*/  @!P3 FMUL R13, R13, 0.5 ;  /* 0x3f0000000d0db820 */ /* 0x000fe20000400000 */
[----:B------:R-:W-:-:S04]  /*38f0*/  FADD R17, R17, -UR6 ;  /* 0x8000000611117e21 */ /* 0x000fc80008000000 */
[----:B------:R-:W4:Y:S01]  /*3900*/  MUFU.EX2 R7, R12 ;  /* 0x0000000c00077308 */ /* 0x000f220000000800 */
[----:B------:R-:W-:Y:S01]  /*3910*/  FMUL R14, R16, 1.4426950216293334961 ;  /* 0x3fb8aa3b100e7820 */ /* 0x000fe20000400000 */
[----:B0-----:R-:W-:Y:S01]  /*3920*/  @!P2 FMUL R5, R5, R5 ;  /* 0x000000050505a220 */ /* 0x001fe20000400000 */
[----:B------:R-:W-:Y:S01]  /*3930*/  FSETP.GEU.AND P2, PT, R15, -126, PT ;  /* 0xc2fc00000f00780b */ /* 0x000fe20003f4e000 */
[----:B--2---:R-:W-:Y:S01]  /*3940*/  @!P4 FMUL R4, R4, R4 ;  /* 0x000000040404c220 */ /* 0x004fe20000400000 */
[----:B------:R-:W-:-:S03]  /*3950*/  FMUL R10, R17, 1.4426950216293334961 ;  /* 0x3fb8aa3b110a7820 */ /* 0x000fc60000400000 */
[----:B------:R0:W2:Y:S01]  /*3960*/  MUFU.EX2 R9, R13 ;  /* 0x0000000d00097308 */ /* 0x0000a20000000800 */
[----:B------:R-:W-:Y:S01]  /*3970*/  FSETP.GEU.AND P4, PT, R14, -126, PT ;  /* 0xc2fc00000e00780b */ /* 0x000fe20003f8e000 */
[----:B------:R-:W-:Y:S01]  /*3980*/  FADD R18, R18, -UR6 ;  /* 0x8000000612127e21 */ /* 0x000fe20008000000 */
[----:B---3--:R-:W-:Y:S01]  /*3990*/  @!P6 FMUL R6, R6, R6 ;  /* 0x000000060606e220 */ /* 0x008fe20000400000 */
[----:B------:R-:W-:Y:S01]  /*39a0*/  FSETP.GEU.AND P6, PT, R10, -126, PT ;  /* 0xc2fc00000a00780b */ /* 0x000fe20003fce000 */
[----:B------:R-:W-:Y:S01]  /*39b0*/  FADD R19, R19, -UR6 ;  /* 0x8000000613137e21 */ /* 0x000fe20008000000 */
[----:B------:R-:W-:Y:S01]  /*39c0*/  FMUL R11, R18, 1.4426950216293334961 ;  /* 0x3fb8aa3b120b7820 */ /* 0x000fe20000400000 */
[----:B----4-:R-:W-:Y:S02]  /*39d0*/  @!P5 FMUL R7, R7, R7 ;  /* 0x000000070707d220 */ /* 0x010fe40000400000 */
[----:B0-----:R-:W-:Y:S02]  /*39e0*/  FMUL R13, R19, 1.4426950216293334961 ;  /* 0x3fb8aa3b130d7820 */ /* 0x001fe40000400000 */
[----:B------:R-:W-:Y:S01]  /*39f0*/  FSETP.GEU.AND P5, PT, R11, -126, PT ;  /* 0xc2fc00000b00780b */ /* 0x000fe20003fae000 */
[----:B------:R-:W-:-:S02]  /*3a00*/  @!P2 FMUL R15, R15, 0.5 ;  /* 0x3f0000000f0fa820 */ /* 0x000fc40000400000 */
[----:B------:R-:W-:Y:S01]  /*3a10*/  @!P4 FMUL R14, R14, 0.5 ;  /* 0x3f0000000e0ec820 */ /* 0x000fe20000400000 */
[----:B--2---:R-:W-:Y:S01]  /*3a20*/  @!P3 FMUL R9, R9, R9 ;  /* 0x000000090909b220 */ /* 0x004fe20000400000 */
[----:B------:R-:W-:Y:S01]  /*3a30*/  FSETP.GEU.AND P3, PT, R13, -126, PT ;  /* 0xc2fc00000d00780b */ /* 0x000fe20003f6e000 */
[----:B------:R-:W0:Y:S01]  /*3a40*/  MUFU.EX2 R12, R15 ;  /* 0x0000000f000c7308 */ /* 0x000e220000000800 */
[----:B------:R-:W-:Y:S01]  /*3a50*/  FADD R5, R8, R5 ;  /* 0x0000000508057221 */ /* 0x000fe20000000000 */
[----:B------:R-:W-:-:S03]  /*3a60*/  @!P6 FMUL R10, R10, 0.5 ;  /* 0x3f0000000a0ae820 */ /* 0x000fc60000400000 */
[----:B------:R-:W-:-:S03]  /*3a70*/  FADD R5, R5, R4 ;  /* 0x0000000405057221 */ /* 0x000fc60000000000 */
[----:B------:R-:W2:Y:S01]  /*3a80*/  MUFU.EX2 R14, R14 ;  /* 0x0000000e000e7308 */ /* 0x000ea20000000800 */
[----:B------:R-:W-:Y:S01]  /*3a90*/  @!P5 FMUL R11, R11, 0.5 ;  /* 0x3f0000000b0bd820 */ /* 0x000fe20000400000 */
[----:B------:R-:W-:Y:S02]  /*3aa0*/  FADD R6, R5, R6 ;  /* 0x0000000605067221 */ /* 0x000fe40000000000 */
[----:B------:R-:W-:-:S04]  /*3ab0*/  @!P3 FMUL R13, R13, 0.5 ;  /* 0x3f0000000d0db820 */ /* 0x000fc80000400000 */
[----:B------:R-:W3:Y:S01]  /*3ac0*/  MUFU.EX2 R10, R10 ;  /* 0x0000000a000a7308 */ /* 0x000ee20000000800 */
[----:B------:R-:W-:Y:S01]  /*3ad0*/  FADD R6, R6, R7 ;  /* 0x0000000706067221 */ /* 0x000fe20000000000 */
[----:B0-----:R-:W-:-:S06]  /*3ae0*/  @!P2 FMUL R12, R12, R12 ;  /* 0x0000000c0c0ca220 */ /* 0x001fcc0000400000 */
[----:B------:R-:W0:Y:S01]  /*3af0*/  MUFU.EX2 R4, R11 ;  /* 0x0000000b00047308 */ /* 0x000e220000000800 */
[----:B------:R-:W-:Y:S01]  /*3b00*/  FADD R9, R6, R9 ;  /* 0x0000000906097221 */ /* 0x000fe20000000000 */
[----:B--2---:R-:W-:-:S06]  /*3b10*/  @!P4 FMUL R14, R14, R14 ;  /* 0x0000000e0e0ec220 */ /* 0x004fcc0000400000 */
[----:B------:R-:W2:Y:S01]  /*3b20*/  MUFU.EX2 R28, R13 ;  /* 0x0000000d001c7308 */ /* 0x000ea20000000800 */
[----:B------:R-:W-:Y:S01]  /*3b30*/  FADD R9, R9, R12 ;  /* 0x0000000c09097221 */ /* 0x000fe20000000000 */
[----:B------:R-:W-:Y:S01]  /*3b40*/  ISETP.NE.AND P2, PT, R30, RZ, PT ;  /* 0x000000ff1e00720c */ /* 0x000fe20003f45270 */
[----:B---3--:R-:W-:Y:S02]  /*3b50*/  @!P6 FMUL R10, R10, R10 ;  /* 0x0000000a0a0ae220 */ /* 0x008fe40000400000 */
[----:B------:R-:W-:-:S04]  /*3b60*/  FADD R9, R9, R14 ;  /* 0x0000000e09097221 */ /* 0x000fc80000000000 */
[----:B------:R-:W-:Y:S01]  /*3b70*/  FADD R9, R9, R10 ;  /* 0x0000000a09097221 */ /* 0x000fe20000000000 */
[----:B0-----:R-:W-:-:S04]  /*3b80*/  @!P5 FMUL R4, R4, R4 ;  /* 0x000000040404d220 */ /* 0x001fc80000400000 */
[----:B------:R-:W-:Y:S01]  /*3b90*/  FADD R9, R9, R4 ;  /* 0x0000000409097221 */ /* 0x000fe20000000000 */
[----:B--2---:R-:W-:Y:S01]  /*3ba0*/  @!P3 FMUL R28, R28, R28 ;  /* 0x0000001c1c1cb220 */ /* 0x004fe20000400000 */
[----:B------:R-:W-:Y:S02]  /*3bb0*/  IADD3 R26, PT, PT, R26, 0x800, RZ ;  /* 0x000008001a1a7810 */ /* 0x000fe40007ffe0ff */
[----:B------:R-:W-:Y:S01]  /*3bc0*/  IADD3 R31, PT, PT, R31, 0x2000, RZ ;  /* 0x000020001f1f7810 */ /* 0x000fe20007ffe0ff */
[----:B------:R-:W-:Y:S01]  /*3bd0*/  FADD R28, R9, R28 ;  /* 0x0000001c091c7221 */ /* 0x000fe20000000000 */
[----:B------:R-:W-:Y:S06]  /*3be0*/  @P2 BRA `(.L_x_45) ;  /* 0xfffffff000102947 */ /* 0x000fec000383ffff */
.L_x_44:
[----:B------:R-:W-:Y:S05]  /*3bf0*/  BSYNC.RECONVERGENT B2 ;  /* 0x0000000000027941 */ /* 0x000fea0003800200 */
.L_x_43:
[----:B------:R-:W-:-:S13]  /*3c00*/  LOP3.LUT P2, R4, R29, 0x7, RZ, 0xc0, !PT ;  /* 0x000000071d047812 */ /* 0x000fda000784c0ff */
[----:B------:R-:W-:Y:S05]  /*3c10*/  @!P2 BRA `(.L_x_42) ;  /* 0x0000000c009ca947 */ /* 0x000fea0003800000 */
[----:B------:R-:W-:Y:S01]  /*3c20*/  ISETP.GE.U32.AND P3, PT, R4, 0x4, PT ;  /* 0x000000040400780c */ /* 0x000fe20003f66070 */
[----:B------:R-:W-:Y:S01]  /*3c30*/  BSSY.RECONVERGENT B2, `(.L_x_46) ;  /* 0x0000080000027945 */ /* 0x000fe20003800200 */
[----:B------:R-:W-:-:S11]  /*3c40*/  LOP3.LUT P2, R29, R29, 0x3, RZ, 0xc0, !PT ;  /* 0x000000031d1d7812 */ /* 0x000fd6000784c0ff */
[----:B------:R-:W-:Y:S05]  /*3c50*/  @!P3 BRA `(.L_x_47) ;  /* 0x0000000400f4b947 */ /* 0x000fea0003800000 */
[----:B------:R-:W-:-:S05]  /*3c60*/  SHF.L.U32 R17, R26, 0x2, RZ ;  /* 0x000000021a117819 */ /* 0x000fca00000006ff */
[----:B------:R-:W-:-:S06]  /*3c70*/  IMAD.WIDE.U32 R4, R17, 0x4, R24 ;  /* 0x0000000411047825 */ /* 0x000fcc00078e0018 */
[----:B0-----:R-:W3:Y:S01]  /*3c80*/  LDG.E.128 R4, desc[UR12][R4.64] ;  /* 0x0000000c04047981 */ /* 0x001ee2000c1e1d00 */
[----:B--2---:R-:W-:-:S05]  /*3c90*/  IADD3 R9, PT, PT, R17, 0x400, RZ ;  /* 0x0000040011097810 */ /* 0x004fca0007ffe0ff */
[----:B------:R-:W-:-:S06]  /*3ca0*/  IMAD.WIDE.U32 R8, R9, 0x4, R24 ;  /* 0x0000000409087825 */ /* 0x000fcc00078e0018 */
[----:B------:R-:W2:Y:S01]  /*3cb0*/  LDG.E.128 R8, desc[UR12][R8.64] ;  /* 0x0000000c08087981 */ /* 0x000ea2000c1e1d00 */
[----:B------:R-:W-:-:S05]  /*3cc0*/  IADD3 R13, PT, PT, R17, 0x800, RZ ;  /* 0x00000800110d7810 */ /* 0x000fca0007ffe0ff */
[----:B------:R-:W-:-:S06]  /*3cd0*/  IMAD.WIDE.U32 R12, R13, 0x4, R24 ;  /* 0x000000040d0c7825 */ /* 0x000fcc00078e0018 */
[----:B------:R-:W4:Y:S01]  /*3ce0*/  LDG.E.128 R12, desc[UR12][R12.64] ;  /* 0x0000000c0c0c7981 */ /* 0x000f22000c1e1d00 */
[----:B------:R-:W-:-:S05]  /*3cf0*/  IADD3 R17, PT, PT, R17, 0xc00, RZ ;  /* 0x00000c0011117810 */ /* 0x000fca0007ffe0ff */
[----:B------:R-:W-:-:S06]  /*3d00*/  IMAD.WIDE.U32 R16, R17, 0x4, R24 ;  /* 0x0000000411107825 */ /* 0x000fcc00078e0018 */
[----:B------:R-:W5:Y:S01]  /*3d10*/  LDG.E.128 R16, desc[UR12][R16.64] ;  /* 0x0000000c10107981 */ /* 0x000f62000c1e1d00 */
[----:B------:R-:W-:Y:S01]  /*3d20*/  IADD3 R26, PT, PT, R26, 0x400, RZ ;  /* 0x000004001a1a7810 */ /* 0x000fe20007ffe0ff */
[----:B---3--:R-:W-:Y:S01]  /*3d30*/  FADD R30, R4, -UR6 ;  /* 0x80000006041e7e21 */ /* 0x008fe20008000000 */
[----:B------:R-:W-:Y:S01]  /*3d40*/  FADD R5, R5, -UR6 ;  /* 0x8000000605057e21 */ /* 0x000fe20008000000 */
[----:B------:R-:W-:Y:S01]  /*3d50*/  FADD R6, R6, -UR6 ;  /* 0x8000000606067e21 */ /* 0x000fe20008000000 */
[----:B------:R-:W-:Y:S01]  /*3d60*/  FADD R7, R7, -UR6 ;  /* 0x8000000607077e21 */ /* 0x000fe20008000000 */
[----:B------:R-:W-:Y:S01]  /*3d70*/  FMUL R30, R30, 1.4426950216293334961 ;  /* 0x3fb8aa3b1e1e7820 */ /* 0x000fe20000400000 */
[----:B------:R-:W-:-:S04]  /*3d80*/  FMUL R5, R5, 1.4426950216293334961 ;  /* 0x3fb8aa3b05057820 */ /* 0x000fc80000400000 */
[----:B------:R-:W-:Y:S01]  /*3d90*/  FSETP.GEU.AND P3, PT, R30, -126, PT ;  /* 0xc2fc00001e00780b */ /* 0x000fe20003f6e000 */
[----:B--2---:R-:W-:Y:S01]  /*3da0*/  FADD R8, R8, -UR6 ;  /* 0x8000000608087e21 */ /* 0x004fe20008000000 */
[----:B------:R-:W-:Y:S01]  /*3db0*/  FADD R9, R9, -UR6 ;  /* 0x8000000609097e21 */ /* 0x000fe20008000000 */
[----:B------:R-:W-:Y:S01]  /*3dc0*/  FADD R10, R10, -UR6 ;  /* 0x800000060a0a7e21 */ /* 0x000fe20008000000 */
[----:B------:R-:W-:-:S09]  /*3dd0*/  FADD R11, R11, -UR6 ;  /* 0x800000060b0b7e21 */ /* 0x000fd20008000000 */
[----:B------:R-:W-:Y:S01]  /*3de0*/  @!P3 FMUL R30, R30, 0.5 ;  /* 0x3f0000001e1eb820 */ /* 0x000fe20000400000 */
[----:B----4-:R-:W-:Y:S01]  /*3df0*/  FADD R12, R12, -UR6 ;  /* 0x800000060c0c7e21 */ /* 0x010fe20008000000 */
[----:B------:R-:W-:Y:S02]  /*3e00*/  FADD R13, R13, -UR6 ;  /* 0x800000060d0d7e21 */ /* 0x000fe40008000000 */
[----:B------:R0:W2:Y:S01]  /*3e10*/  MUFU.EX2 R31, R30 ;  /* 0x0000001e001f7308 */ /* 0x0000a20000000800 */
[----:B------:R-:W-:Y:S01]  /*3e20*/  FADD R14, R14, -UR6 ;  /* 0x800000060e0e7e21 */ /* 0x000fe20008000000 */
[----:B------:R-:W-:Y:S01]  /*3e30*/  FADD R15, R15, -UR6 ;  /* 0x800000060f0f7e21 */ /* 0x000fe20008000000 */
[----:B0-----:R-:W-:Y:S01]  /*3e40*/  FMUL R30, R6, 1.4426950216293334961 ;  /* 0x3fb8aa3b061e7820 */ /* 0x001fe20000400000 */
[----:B------:R-:W-:Y:S01]  /*3e50*/  FMUL R6, R8, 1.4426950216293334961 ;  /* 0x3fb8aa3b08067820 */ /* 0x000fe20000400000 */
[----:B------:R-:W-:Y:S01]  /*3e60*/  FMUL R8, R9, 1.4426950216293334961 ;  /* 0x3fb8aa3b09087820 */ /* 0x000fe20000400000 */
[----:B------:R-:W-:Y:S01]  /*3e70*/  FMUL R9, R10, 1.4426950216293334961 ;  /* 0x3fb8aa3b0a097820 */ /* 0x000fe20000400000 */
[----:B------:R-:W-:Y:S01]  /*3e80*/  FMUL R10, R12, 1.4426950216293334961 ;  /* 0x3fb8aa3b0c0a7820 */ /* 0x000fe20000400000 */
[----:B-----5:R-:W-:Y:S01]  /*3e90*/  FADD R16, R16, -UR6 ;  /* 0x8000000610107e21 */ /* 0x020fe20008000000 */
[----:B------:R-:W-:Y:S01]  /*3ea0*/  FSETP.GEU.AND P5, PT, R6, -126, PT ;  /* 0xc2fc00000600780b */ /* 0x000fe20003fae000 */
[----:B------:R-:W-:Y:S01]  /*3eb0*/  FADD R17, R17, -UR6 ;  /* 0x8000000611117e21 */ /* 0x000fe20008000000 */
[----:B--2---:R-:W-:Y:S01]  /*3ec0*/  @!P3 FMUL R31, R31, R31 ;  /* 0x0000001f1f1fb220 */ /* 0x004fe20000400000 */
[----:B------:R-:W-:Y:S01]  /*3ed0*/  FSETP.GEU.AND P3, PT, R5, -126, PT ;  /* 0xc2fc00000500780b */ /* 0x000fe20003f6e000 */
[----:B------:R-:W-:Y:S01]  /*3ee0*/  FADD R18, R18, -UR6 ;  /* 0x8000000612127e21 */ /* 0x000fe20008000000 */
[----:B------:R-:W-:Y:S01]  /*3ef0*/  FSETP.GEU.AND P4, PT, R9, -126, PT ;  /* 0xc2fc00000900780b */ /* 0x000fe20003f8e000 */
[----:B------:R-:W-:Y:S01]  /*3f00*/  FADD R28, R28, R31 ;  /* 0x0000001f1c1c7221 */ /* 0x000fe20000000000 */
[----:B------:R-:W-:Y:S01]  /*3f10*/  FMUL R12, R17, 1.4426950216293334961 ;  /* 0x3fb8aa3b110c7820 */ /* 0x000fe20000400000 */
[----:B------:R-:W-:-:S05]  /*3f20*/  FADD R19, R19, -UR6 ;  /* 0x8000000613137e21 */ /* 0x000fca0008000000 */
[----:B------:R-:W-:-:S03]  /*3f30*/  @!P5 FMUL R6, R6, 0.5 ;  /* 0x3f0000000606d820 */ /* 0x000fc60000400000 */
[----:B------:R-:W-:Y:S02]  /*3f40*/  @!P3 FMUL R5, R5, 0.5 ;  /* 0x3f0000000505b820 */ /* 0x000fe40000400000 */
[----:B------:R-:W-:Y:S01]  /*3f50*/  @!P4 FMUL R9, R9, 0.5 ;  /* 0x3f0000000909c820 */ /* 0x000fe20000400000 */
[----:B------:R-:W0:Y:S08]  /*3f60*/  MUFU.EX2 R6, R6 ;  /* 0x0000000600067308 */ /* 0x000e300000000800 */
[----:B------:R-:W2:Y:S08]  /*3f70*/  MUFU.EX2 R31, R5 ;  /* 0x00000005001f7308 */ /* 0x000eb00000000800 */
[----:B------:R-:W3:Y:S01]  /*3f80*/  MUFU.EX2 R9, R9 ;  /* 0x0000000900097308 */ /* 0x000ee20000000800 */
[----:B0-----:R-:W-:Y:S01]  /*3f90*/  @!P5 FMUL R6, R6, R6 ;  /* 0x000000060606d220 */ /* 0x001fe20000400000 */
[----:B------:R-:W-:Y:S01]  /*3fa0*/  FSETP.GEU.AND P5, PT, R10, -126, PT ;  /* 0xc2fc00000a00780b */ /* 0x000fe20003fae000 */
[----:B--2---:R-:W-:Y:S01]  /*3fb0*/  @!P3 FMUL R31, R31, R31 ;  /* 0x0000001f1f1fb220 */ /* 0x004fe20000400000 */
[----:B------:R-:W-:-:S03]  /*3fc0*/  FSETP.GEU.AND P3, PT, R30, -126, PT ;  /* 0xc2fc00001e00780b */ /* 0x000fc60003f6e000 */
[----:B------:R-:W-:Y:S01]  /*3fd0*/  FADD R4, R28, R31 ;  /* 0x0000001f1c047221 */ /* 0x000fe20000000000 */
[----:B------:R-:W-:Y:S01]  /*3fe0*/  FMUL R28, R7, 1.4426950216293334961 ;  /* 0x3fb8aa3b071c7820 */ /* 0x000fe20000400000 */
[----:B------:R-:W-:Y:S01]  /*3ff0*/  FMUL R7, R11, 1.4426950216293334961 ;  /* 0x3fb8aa3b0b077820 */ /* 0x000fe20000400000 */
[----:B------:R-:W-:Y:S01]  /*4000*/  FMUL R11, R13, 1.4426950216293334961 ;  /* 0x3fb8aa3b0d0b7820 */ /* 0x000fe20000400000 */
[----:B---3--:R-:W-:-:S04]  /*4010*/  @!P4 FMUL R9, R9, R9 ;  /* 0x000000090909c220 */ /* 0x008fc80000400000 */
[----:B------:R-:W-:Y:S01]  /*4020*/  @!P5 FMUL R10, R10, 0.5 ;  /* 0x3f0000000a0ad820 */ /* 0x000fe20000400000 */
[----:B------:R-:W-:Y:S01]  /*4030*/  FSETP.GEU.AND P6, PT, R28, -126, PT ;  /* 0xc2fc00001c00780b */ /* 0x000fe20003fce000 */
[----:B------:R-:W-:-:S04]  /*4040*/  @!P3 FMUL R30, R30, 0.5 ;  /* 0x3f0000001e1eb820 */ /* 0x000fc80000400000 */
[----:B------:R-:W0:Y:S08]  /*4050*/  MUFU.EX2 R10, R10 ;  /* 0x0000000a000a7308 */ /* 0x000e300000000800 */
[----:B------:R-:W2:Y:S01]  /*4060*/  MUFU.EX2 R31, R30 ;  /* 0x0000001e001f7308 */ /* 0x000ea20000000800 */
[----:B------:R-:W-:-:S07]  /*4070*/  @!P6 FMUL R28, R28, 0.5 ;  /* 0x3f0000001c1ce820 */ /* 0x000fce0000400000 */
[----:B------:R-:W3:Y:S01]  /*4080*/  MUFU.EX2 R5, R28 ;  /* 0x0000001c00057308 */ /* 0x000ee20000000800 */
[----:B0-----:R-:W-:Y:S01]  /*4090*/  @!P5 FMUL R10, R10, R10 ;  /* 0x0000000a0a0ad220 */ /* 0x001fe20000400000 */
[----:B--2---:R-:W-:Y:S01]  /*40a0*/  @!P3 FMUL R31, R31, R31 ;  /* 0x0000001f1f1fb220 */ /* 0x004fe20000400000 */
[----:B------:R-:W-:-:S03]  /*40b0*/  FSETP.GEU.AND P3, PT, R8, -126, PT ;  /* 0xc2fc00000800780b */ /* 0x000fc60003f6e000 */
[----:B------:R-:W-:Y:S01]  /*40c0*/  FADD R4, R4, R31 ;  /* 0x0000001f04047221 */ /* 0x000fe20000000000 */
[----:B---3--:R-:W-:Y:S01]  /*40d0*/  @!P6 FMUL R5, R5, R5 ;  /* 0x000000050505e220 */ /* 0x008fe20000400000 */
[----:B------:R-:W-:-:S03]  /*40e0*/  FSETP.GEU.AND P6, PT, R7, -126, PT ;  /* 0xc2fc00000700780b */ /* 0x000fc60003fce000 */
[----:B------:R-:W-:Y:S01]  /*40f0*/  FADD R13, R4, R5 ;  /* 0x00000005040d7221 */ /* 0x000fe20000000000 */
[----:B------:R-:W-:-:S04]  /*4100*/  FMUL R5, R14, 1.4426950216293334961 ;  /* 0x3fb8aa3b0e057820 */ /* 0x000fc80000400000 */
[----:B------:R-:W-:Y:S01]  /*4110*/  @!P3 FMUL R8, R8, 0.5 ;  /* 0x3f0000000808b820 */ /* 0x000fe20000400000 */
[----:B------:R-:W-:Y:S01]  /*4120*/  FMUL R4, R15, 1.4426950216293334961 ;  /* 0x3fb8aa3b0f047820 */ /* 0x000fe20000400000 */
[----:B------:R-:W-:Y:S01]  /*4130*/  FADD R15, R13, R6 ;  /* 0x000000060d0f7221 */ /* 0x000fe20000000000 */
[----:B------:R-:W-:Y:S01]  /*4140*/  FMUL R6, R16, 1.4426950216293334961 ;  /* 0x3fb8aa3b10067820 */ /* 0x000fe20000400000 */
[----:B------:R-:W-:Y:S01]  /*4150*/  FSETP.GEU.AND P4, PT, R5, -126, PT ;  /* 0xc2fc00000500780b */ /* 0x000fe20003f8e000 */
[----:B------:R-:W-:Y:S01]  /*4160*/  FMUL R13, R18, 1.4426950216293334961 ;  /* 0x3fb8aa3b120d7820 */ /* 0x000fe20000400000 */
[----:B------:R-:W0:Y:S01]  /*4170*/  MUFU.EX2 R8, R8 ;  /* 0x0000000800087308 */ /* 0x000e220000000800 */
[----:B------:R-:W-:Y:S01]  /*4180*/  @!P6 FMUL R7, R7, 0.5 ;  /* 0x3f0000000707e820 */ /* 0x000fe20000400000 */
[----:B------:R-:W-:-:S06]  /*4190*/  FSETP.GEU.AND P5, PT, R6, -126, PT ;  /* 0xc2fc00000600780b */ /* 0x000fcc0003fae000 */
[----:B------:R-:W2:Y:S03]  /*41a0*/  MUFU.EX2 R7, R7 ;  /* 0x0000000700077308 */ /* 0x000ea60000000800 */
[----:B------:R-:W-:-:S04]  /*41b0*/  @!P4 FMUL R5, R5, 0.5 ;  /* 0x3f0000000505c820 */ /* 0x000fc80000400000 */
[----:B------:R-:W-:Y:S01]  /*41c0*/  @!P5 FMUL R6, R6, 0.5 ;  /* 0x3f0000000606d820 */ /* 0x000fe20000400000 */
[----:B0-----:R-:W-:Y:S01]  /*41d0*/  @!P3 FMUL R8, R8, R8 ;  /* 0x000000080808b220 */ /* 0x001fe20000400000 */
[----:B------:R-:W-:Y:S01]  /*41e0*/  FSETP.GEU.AND P3, PT, R11, -126, PT ;  /* 0xc2fc00000b00780b */ /* 0x000fe20003f6e000 */
[----:B------:R-:W0:Y:S02]  /*41f0*/  MUFU.EX2 R5, R5 ;  /* 0x0000000500057308 */ /* 0x000e240000000800 */
[----:B------:R-:W-:Y:S01]  /*4200*/  FADD R14, R15, R8 ;  /* 0x000000080f0e7221 */ /* 0x000fe20000000000 */
[----:B------:R-:W-:Y:S01]  /*4210*/  FMUL R8, R19, 1.4426950216293334961 ;  /* 0x3fb8aa3b13087820 */ /* 0x000fe20000400000 */
[----:B--2---:R-:W-:Y:S01]  /*4220*/  @!P6 FMUL R7, R7, R7 ;  /* 0x000000070707e220 */ /* 0x004fe20000400000 */
[----:B------:R-:W-:Y:S01]  /*4230*/  FSETP.GEU.AND P6, PT, R4, -126, PT ;  /* 0xc2fc00000400780b */ /* 0x000fe20003fce000 */
[----:B------:R-:W-:Y:S02]  /*4240*/  FADD R14, R14, R9 ;  /* 0x000000090e0e7221 */ /* 0x000fe40000000000 */
[----:B------:R-:W2:Y:S04]  /*4250*/  MUFU.EX2 R6, R6 ;  /* 0x0000000600067308 */ /* 0x000ea80000000800 */
[----:B------:R-:W-:Y:S01]  /*4260*/  @!P3 FMUL R11, R11, 0.5 ;  /* 0x3f0000000b0bb820 */ /* 0x000fe20000400000 */
[----:B------:R-:W-:Y:S01]  /*4270*/  FADD R7, R14, R7 ;  /* 0x000000070e077221 */ /* 0x000fe20000000000 */
[----:B0-----:R-:W-:-:S04]  /*4280*/  @!P4 FMUL R5, R5, R5 ;  /* 0x000000050505c220 */ /* 0x001fc80000400000 */
[----:B------:R-:W0:Y:S01]  /*4290*/  MUFU.EX2 R11, R11 ;  /* 0x0000000b000b7308 */ /* 0x000e220000000800 */
[----:B------:R-:W-:Y:S01]  /*42a0*/  FSETP.GEU.AND P4, PT, R13, -126, PT ;  /* 0xc2fc00000d00780b */ /* 0x000fe20003f8e000 */
[----:B------:R-:W-:Y:S01]  /*42b0*/  @!P6 FMUL R4, R4, 0.5 ;  /* 0x3f0000000404e820 */ /* 0x000fe20000400000 */
[----:B------:R-:W-:-:S05]  /*42c0*/  FADD R10, R7, R10 ;  /* 0x0000000a070a7221 */ /* 0x000fca0000000000 */
[----:B------:R-:W3:Y:S01]  /*42d0*/  MUFU.EX2 R4, R4 ;  /* 0x0000000400047308 */ /* 0x000ee20000000800 */
[----:B--2---:R-:W-:-:S05]  /*42e0*/  @!P5 FMUL R6, R6, R6 ;  /* 0x000000060606d220 */ /* 0x004fca0000400000 */
[----:B------:R-:W-:Y:S01]  /*42f0*/  @!P4 FMUL R13, R13, 0.5 ;  /* 0x3f0000000d0dc820 */ /* 0x000fe20000400000 */
[----:B0-----:R-:W-:Y:S01]  /*4300*/  @!P3 FMUL R11, R11, R11 ;  /* 0x0000000b0b0bb220 */ /* 0x001fe20000400000 */
[----:B------:R-:W-:Y:S02]  /*4310*/  FSETP.GEU.AND P3, PT, R12, -126, PT ;  /* 0xc2fc00000c00780b */ /* 0x000fe40003f6e000 */
[----:B------:R-:W0:Y:S01]  /*4320*/  MUFU.EX2 R14, R13 ;  /* 0x0000000d000e7308 */ /* 0x000e220000000800 */
[----:B------:R-:W-:Y:S01]  /*4330*/  FADD R10, R10, R11 ;  /* 0x0000000b0a0a7221 */ /* 0x000fe20000000000 */
[----:B---3--:R-:W-:Y:S01]  /*4340*/  @!P6 FMUL R4, R4, R4 ;  /* 0x000000040404e220 */ /* 0x008fe20000400000 */
[----:B------:R-:W-:Y:S02]  /*4350*/  FSETP.GEU.AND P6, PT, R8, -126, PT ;  /* 0xc2fc00000800780b */ /* 0x000fe40003fce000 */
[----:B------:R-:W-:-:S06]  /*4360*/  FADD R5, R10, R5 ;  /* 0x000000050a057221 */ /* 0x000fcc0000000000 */
[----:B------:R-:W-:Y:S01]  /*4370*/  @!P3 FMUL R12, R12, 0.5 ;  /* 0x3f0000000c0cb820 */ /* 0x000fe20000400000 */
[----:B------:R-:W-:-:S04]  /*4380*/  FADD R5, R5, R4 ;  /* 0x0000000405057221 */ /* 0x000fc80000000000 */
[----:B------:R-:W-:Y:S01]  /*4390*/  FADD R5, R5, R6 ;  /* 0x0000000605057221 */ /* 0x000fe20000000000 */
[----:B------:R-:W2:Y:S01]  /*43a0*/  MUFU.EX2 R12, R12 ;  /* 0x0000000c000c7308 */ /* 0x000ea20000000800 */
[----:B0-----:R-:W-:Y:S01]  /*43b0*/  @!P4 FMUL R14, R14, R14 ;  /* 0x0000000e0e0ec220 */ /* 0x001fe20000400000 */
[----:B------:R-:W-:-:S06]  /*43c0*/  @!P6 FMUL R8, R8, 0.5 ;  /* 0x3f0000000808e820 */ /* 0x000fcc0000400000 */
[----:B------:R-:W0:Y:S01]  /*43d0*/  MUFU.EX2 R28, R8 ;  /* 0x00000008001c7308 */ /* 0x000e220000000800 */
[----:B--2---:R-:W-:-:S04]  /*43e0*/  @!P3 FMUL R12, R12, R12 ;  /* 0x0000000c0c0cb220 */ /* 0x004fc80000400000 */
[----:B------:R-:W-:Y:S01]  /*43f0*/  FADD R5, R5, R12 ;  /* 0x0000000c05057221 */ /* 0x000fe20000000000 */
[----:B0-----:R-:W-:-:S03]  /*4400*/  @!P6 FMUL R28, R28, R28 ;  /* 0x0000001c1c1ce220 */ /* 0x001fc60000400000 */
[----:B------:R-:W-:-:S04]  /*4410*/  FADD R5, R5, R14 ;  /* 0x0000000e05057221 */ /* 0x000fc80000000000 */
[----:B------:R-:W-:-:S07]  /*4420*/  FADD R28, R5, R28 ;  /* 0x0000001c051c7221 */ /* 0x000fce0000000000 */
.L_x_47:
[----:B------:R-:W-:Y:S05]  /*4430*/  BSYNC.RECONVERGENT B2 ;  /* 0x0000000000027941 */ /* 0x000fea0003800200 */
.L_x_46:
[----:B------:R-:W-:Y:S05]  /*4440*/  @!P2 BRA `(.L_x_42) ;  /* 0x000000040090a947 */ /* 0x000fea0003800000 */
[----:B------:R-:W-:Y:S01]  /*4450*/  ISETP.NE.AND P3, PT, R29, 0x1, PT ;  /* 0x000000011d00780c */ /* 0x000fe20003f65270 */
[----:B------:R-:W-:Y:S01]  /*4460*/  BSSY.RECONVERGENT B2, `(.L_x_48) ;  /* 0x0000042000027945 */ /* 0x000fe20003800200 */
[----:B------:R-:W-:-:S11]  /*4470*/  LOP3.LUT P2, RZ, R27, 0x100, RZ, 0xc0, !PT ;  /* 0x000001001bff7812 */ /* 0x000fd6000784c0ff */
[----:B------:R-:W-:Y:S05]  /*4480*/  @!P3 BRA `(.L_x_49) ;  /* 0x0000000000fcb947 */ /* 0x000fea0003800000 */
[----:B--2---:R-:W-:-:S05]  /*4490*/  SHF.L.U32 R9, R26, 0x2, RZ ;  /* 0x000000021a097819 */ /* 0x004fca00000006ff */
[----:B------:R-:W-:-:S06]  /*44a0*/  IMAD.WIDE.U32 R4, R9, 0x4, R24 ;  /* 0x0000000409047825 */ /* 0x000fcc00078e0018 */
[----:B0-----:R-:W2:Y:S01]  /*44b0*/  LDG.E.128 R4, desc[UR12][R4.64] ;  /* 0x0000000c04047981 */ /* 0x001ea2000c1e1d00 */
[----:B------:R-:W-:-:S05]  /*44c0*/  IADD3 R9, PT, PT, R9, 0x400, RZ ;  /* 0x0000040009097810 */ /* 0x000fca0007ffe0ff */
[----:B------:R-:W-:-:S06]  /*44d0*/  IMAD.WIDE.U32 R8, R9, 0x4, R24 ;  /* 0x0000000409087825 */ /* 0x000fcc00078e0018 */
[----:B------:R-:W3:Y:S01]  /*44e0*/  LDG.E.128 R8, desc[UR12][R8.64] ;  /* 0x0000000c08087981 */ /* 0x000ee2000c1e1d00 */
[----:B------:R-:W-:Y:S01]  /*44f0*/  IADD3 R26, PT, PT, R26, 0x200, RZ ;  /* 0x000002001a1a7810 */ /* 0x000fe20007ffe0ff */
[----:B--2---:R-:W-:Y:S01]  /*4500*/  FADD R12, R4, -UR6 ;  /* 0x80000006040c7e21 */ /* 0x004fe20008000000 */
[----:B------:R-:W-:Y:S01]  /*4510*/  FADD R13, R5, -UR6 ;  /* 0x80000006050d7e21 */ /* 0x000fe20008000000 */
[----:B------:R-:W-:Y:S01]  /*4520*/  FADD R6, R6, -UR6 ;  /* 0x8000000606067e21 */ /* 0x000fe20008000000 */
[----:B------:R-:W-:Y:S01]  /*4530*/  FADD R7, R7, -UR6 ;  /* 0x8000000607077e21 */ /* 0x000fe20008000000 */
[----:B------:R-:W-:Y:S01]  /*4540*/  FMUL R12, R12, 1.4426950216293334961 ;  /* 0x3fb8aa3b0c0c7820 */ /* 0x000fe20000400000 */
[----:B------:R-:W-:Y:S01]  /*4550*/  FMUL R13, R13, 1.4426950216293334961 ;  /* 0x3fb8aa3b0d0d7820 */ /* 0x000fe20000400000 */
[----:B------:R-:W-:Y:S01]  /*4560*/  FMUL R6, R6, 1.4426950216293334961 ;  /* 0x3fb8aa3b06067820 */ /* 0x000fe20000400000 */
[----:B------:R-:W-:Y:S02]  /*4570*/  FMUL R7, R7, 1.4426950216293334961 ;  /* 0x3fb8aa3b07077820 */ /* 0x000fe40000400000 */
[----:B------:R-:W-:-:S02]  /*4580*/  FSETP.GEU.AND P5, PT, R12, -126, PT ;  /* 0xc2fc00000c00780b */ /* 0x000fc40003fae000 */
[----:B------:R-:W-:Y:S01]  /*4590*/  FSETP.GEU.AND P6, PT, R13, -126, PT ;  /* 0xc2fc00000d00780b */ /* 0x000fe20003fce000 */
[----:B---3--:R-:W-:Y:S01]  /*45a0*/  FADD R8, R8, -UR6 ;  /* 0x8000000608087e21 */ /* 0x008fe20008000000 */
[----:B------:R-:W-:Y:S01]  /*45b0*/  FSETP.GEU.AND P3, PT, R6, -126, PT ;  /* 0xc2fc00000600780b */ /* 0x000fe20003f6e000 */
[----:B------:R-:W-:Y:S01]  /*45c0*/  FADD R9, R9, -UR6 ;  /* 0x8000000609097e21 */ /* 0x000fe20008000000 */
[----:B------:R-:W-:Y:S01]  /*45d0*/  FSETP.GEU.AND P4, PT, R7, -126, PT ;  /* 0xc2fc00000700780b */ /* 0x000fe20003f8e000 */
[----:B------:R-:W-:Y:S01]  /*45e0*/  FMUL R8, R8, 1.4426950216293334961 ;  /* 0x3fb8aa3b08087820 */ /* 0x000fe20000400000 */
[----:B------:R-:W-:-:S04]  /*45f0*/  FADD R11, R11, -UR6 ;  /* 0x800000060b0b7e21 */ /* 0x000fc80008000000 */
[----:B------:R-:W-:Y:S01]  /*4600*/  FMUL R14, R11, 1.4426950216293334961 ;  /* 0x3fb8aa3b0b0e7820 */ /* 0x000fe20000400000 */
[----:B------:R-:W-:Y:S02]  /*4610*/  @!P5 FMUL R12, R12, 0.5 ;  /* 0x3f0000000c0cd820 */ /* 0x000fe40000400000 */
[----:B------:R-:W-:Y:S02]  /*4620*/  @!P6 FMUL R13, R13, 0.5 ;  /* 0x3f0000000d0de820 */ /* 0x000fe40000400000 */
[----:B------:R0:W2:Y:S01]  /*4630*/  MUFU.EX2 R5, R12 ;  /* 0x0000000c00057308 */ /* 0x0000a20000000800 */
[----:B------:R-:W-:Y:S01]  /*4640*/  @!P3 FMUL R6, R6, 0.5 ;  /* 0x3f0000000606b820 */ /* 0x000fe20000400000 */
[----:B------:R-:W-:-:S06]  /*4650*/  @!P4 FMUL R7, R7, 0.5 ;  /* 0x3f0000000707c820 */ /* 0x000fcc0000400000 */
[----:B------:R-:W3:Y:S01]  /*4660*/  MUFU.EX2 R4, R13 ;  /* 0x0000000d00047308 */ /* 0x000ee20000000800 */
[----:B0-----:R-:W-:Y:S01]  /*4670*/  FADD R12, R10, -UR6 ;  /* 0x800000060a0c7e21 */ /* 0x001fe20008000000 */
[----:B------:R-:W-:-:S03]  /*4680*/  FMUL R10, R9, 1.4426950216293334961 ;  /* 0x3fb8aa3b090a7820 */ /* 0x000fc60000400000 */
[----:B------:R-:W-:-:S03]  /*4690*/  FMUL R12, R12, 1.4426950216293334961 ;  /* 0x3fb8aa3b0c0c7820 */ /* 0x000fc60000400000 */
[----:B------:R-:W0:Y:S01]  /*46a0*/  MUFU.EX2 R6, R6 ;  /* 0x0000000600067308 */ /* 0x000e220000000800 */
[----:B--2---:R-:W-:Y:S01]  /*46b0*/  @!P5 FMUL R5, R5, R5 ;  /* 0x000000050505d220 */ /* 0x004fe20000400000 */
[----:B------:R-:W-:-:S03]  /*46c0*/  FSETP.GEU.AND P5, PT, R8, -126, PT ;  /* 0xc2fc00000800780b */ /* 0x000fc60003fae000 */
[----:B------:R-:W-:-:S03]  /*46d0*/  FADD R5, R28, R5 ;  /* 0x000000051c057221 */ /* 0x000fc60000000000 */
[----:B------:R-:W2:Y:S01]  /*46e0*/  MUFU.EX2 R7, R7 ;  /* 0x0000000700077308 */ /* 0x000ea20000000800 */
[----:B---3--:R-:W-:Y:S01]  /*46f0*/  @!P6 FMUL R4, R4, R4 ;  /* 0x000000040404e220 */ /* 0x008fe20000400000 */
[----:B------:R-:W-:-:S03]  /*4700*/  FSETP.GEU.AND P6, PT, R10, -126, PT ;  /* 0xc2fc00000a00780b */ /* 0x000fc60003fce000 */
[----:B------:R-:W-:Y:S02]  /*4710*/  FADD R5, R5, R4 ;  /* 0x0000000405057221 */ /* 0x000fe40000000000 */
[----:B------:R-:W-:Y:S01]  /*4720*/  @!P5 FMUL R8, R8, 0.5 ;  /* 0x3f0000000808d820 */ /* 0x000fe20000400000 */
[----:B0-----:R-:W-:Y:S01]  /*4730*/  @!P3 FMUL R6, R6, R6 ;  /* 0x000000060606b220 */ /* 0x001fe20000400000 */
[----:B------:R-:W-:Y:S02]  /*4740*/  FSETP.GEU.AND P3, PT, R12, -126, PT ;  /* 0xc2fc00000c00780b */ /* 0x000fe40003f6e000 */
[----:B------:R-:W0:Y:S01]  /*4750*/  MUFU.EX2 R9, R8 ;  /* 0x0000000800097308 */ /* 0x000e220000000800 */
[----:B------:R-:W-:-:S03]  /*4760*/  FADD R6, R5, R6 ;  /* 0x0000000605067221 */ /* 0x000fc60000000000 */
[----:B------:R-:W-:Y:S01]  /*4770*/  @!P6 FMUL R10, R10, 0.5 ;  /* 0x3f0000000a0ae820 */ /* 0x000fe20000400000 */
[----:B--2---:R-:W-:Y:S01]  /*4780*/  @!P4 FMUL R7, R7, R7 ;  /* 0x000000070707c220 */ /* 0x004fe20000400000 */
[----:B------:R-:W-:Y:S02]  /*4790*/  FSETP.GEU.AND P4, PT, R14, -126, PT ;  /* 0xc2fc00000e00780b */ /* 0x000fe40003f8e000 */
[----:B------:R-:W2:Y:S01]  /*47a0*/  MUFU.EX2 R11, R10 ;  /* 0x0000000a000b7308 */ /* 0x000ea20000000800 */
[----:B------:R-:W-:Y:S02]  /*47b0*/  FADD R6, R6, R7 ;  /* 0x0000000706067221 */ /* 0x000fe40000000000 */
[----:B------:R-:W-:-:S05]  /*47c0*/  @!P3 FMUL R12, R12, 0.5 ;  /* 0x3f0000000c0cb820 */ /* 0x000fca0000400000 */
[----:B------:R-:W3:Y:S01]  /*47d0*/  MUFU.EX2 R13, R12 ;  /* 0x0000000c000d7308 */ /* 0x000ee20000000800 */
[----:B0-----:R-:W-:Y:S02]  /*47e0*/  @!P5 FMUL R9, R9, R9 ;  /* 0x000000090909d220 */ /* 0x001fe40000400000 */
[----:B------:R-:W-:Y:S02]  /*47f0*/  @!P4 FMUL R14, R14, 0.5 ;  /* 0x3f0000000e0ec820 */ /* 0x000fe40000400000 */
        /* <DEDUP_REMOVED lines=8> */
.L_x_49:
[----:B------:R-:W-:Y:S05]  /*4880*/  BSYNC.RECONVERGENT B2 ;  /* 0x0000000000027941 */ /* 0x000fea0003800200 */
.L_x_48:
[----:B------:R-:W-:Y:S05]  /*4890*/  @P2 BRA `(.L_x_42) ;  /* 0x00000000007c2947 */ /* 0x000fea0003800000 */
[----:B------:R-:W-:-:S05]  /*48a0*/  SHF.L.U32 R5, R26, 0x2, RZ ;  /* 0x000000021a057819 */ /* 0x000fca00000006ff */
[----:B------:R-:W-:-:S06]  /*48b0*/  IMAD.WIDE.U32 R4, R5, 0x4, R24 ;  /* 0x0000000405047825 */ /* 0x000fcc00078e0018 */
[----:B0-----:R-:W3:Y:S02]  /*48c0*/  LDG.E.128 R4, desc[UR12][R4.64] ;  /* 0x0000000c04047981 */ /* 0x001ee4000c1e1d00 */
[----:B---3--:R-:W-:Y:S01]  /*48d0*/  FADD R8, R4, -UR6 ;  /* 0x8000000604087e21 */ /* 0x008fe20008000000 */
[----:B--2---:R-:W-:Y:S01]  /*48e0*/  FADD R9, R5, -UR6 ;  /* 0x8000000605097e21 */ /* 0x004fe20008000000 */
[----:B------:R-:W-:Y:S01]  /*48f0*/  FADD R6, R6, -UR6 ;  /* 0x8000000606067e21 */ /* 0x000fe20008000000 */
[----:B------:R-:W-:Y:S01]  /*4900*/  FADD R7, R7, -UR6 ;  /* 0x8000000607077e21 */ /* 0x000fe20008000000 */
[----:B------:R-:W-:Y:S01]  /*4910*/  FMUL R8, R8, 1.4426950216293334961 ;  /* 0x3fb8aa3b08087820 */ /* 0x000fe20000400000 */
[----:B------:R-:W-:Y:S01]  /*4920*/  FMUL R9, R9, 1.4426950216293334961 ;  /* 0x3fb8aa3b09097820 */ /* 0x000fe20000400000 */
[----:B------:R-:W-:Y:S01]  /*4930*/  FMUL R6, R6, 1.4426950216293334961 ;  /* 0x3fb8aa3b06067820 */ /* 0x000fe20000400000 */
[----:B------:R-:W-:Y:S02]  /*4940*/  FMUL R7, R7, 1.4426950216293334961 ;  /* 0x3fb8aa3b07077820 */ /* 0x000fe40000400000 */
[----:B------:R-:W-:-:S02]  /*4950*/  FSETP.GEU.AND P2, PT, R8, -126, PT ;  /* 0xc2fc00000800780b */ /* 0x000fc40003f4e000 */
[----:B------:R-:W-:Y:S02]  /*4960*/  FSETP.GEU.AND P3, PT, R9, -126, PT ;  /* 0xc2fc00000900780b */ /* 0x000fe40003f6e000 */
[----:B------:R-:W-:Y:S02]  /*4970*/  FSETP.GEU.AND P4, PT, R6, -126, PT ;  /* 0xc2fc00000600780b */ /* 0x000fe40003f8e000 */
[----:B------:R-:W-:-:S07]  /*4980*/  FSETP.GEU.AND P5, PT, R7, -126, PT ;  /* 0xc2fc00000700780b */ /* 0x000fce0003fae000 */
[----:B------:R-:W-:Y:S02]  /*4990*/  @!P2 FMUL R8, R8, 0.5 ;  /* 0x3f0000000808a820 */ /* 0x000fe40000400000 */
[----:B------:R-:W-:Y:S02]  /*49a0*/  @!P3 FMUL R9, R9, 0.5 ;  /* 0x3f0000000909b820 */ /* 0x000fe40000400000 */
[----:B------:R-:W0:Y:S01]  /*49b0*/  MUFU.EX2 R5, R8 ;  /* 0x0000000800057308 */ /* 0x000e220000000800 */
[----:B------:R-:W-:Y:S01]  /*49c0*/  @!P4 FMUL R6, R6, 0.5 ;  /* 0x3f0000000606c820 */ /* 0x000fe20000400000 */
[----:B------:R-:W-:-:S06]  /*49d0*/  @!P5 FMUL R7, R7, 0.5 ;  /* 0x3f0000000707d820 */ /* 0x000fcc0000400000 */
        /* <DEDUP_REMOVED lines=11> */
.L_x_42:
[----:B------:R-:W-:Y:S05]  /*4a90*/  BSYNC.RECONVERGENT B1 ;  /* 0x0000000000017941 */ /* 0x000fea0003800200 */
.L_x_41:
[----:B--2---:R-:W-:-:S04]  /*4aa0*/  IADD3 R9, PT, PT, R20, UR4, RZ ;  /* 0x0000000414097c10 */ /* 0x004fc8000fffe0ff */
        /* <DEDUP_REMOVED lines=8> */
[----:B0-----:R-:W-:-:S04]  /*4b30*/  LEA.HI R8, R4, 0x1, RZ, 0x18 ;  /* 0x0000000104087811 */ /* 0x001fc800078fc0ff */
[----:B------:R-:W-:-:S04]  /*4b40*/  LOP3.LUT R27, R8, 0xf, RZ, 0xc0, !PT ;  /* 0x0000000f081b7812 */ /* 0x000fc800078ec0ff */
[----:B------:R-:W-:-:S03]  /*4b50*/  ISETP.NE.AND P2, PT, R27, RZ, PT ;  /* 0x000000ff1b00720c */ /* 0x000fc60003f45270 */
[----:B------:R-:W-:Y:S10]  /*4b60*/  @!P3 BRA `(.L_x_51) ;  /* 0x00000008002cb947 */ /* 0x000ff40003800000 */
[----:B------:R-:W0:Y:S01]  /*4b70*/  LDCU.64 UR14, c[0x0][0x380] ;  /* 0x00007000ff0e77ac */ /* 0x000e220008000a00 */
[----:B------:R-:W-:-:S04]  /*4b80*/  LOP3.LUT R10, R8, 0x1fffff0, RZ, 0xc0, !PT ;  /* 0x01fffff0080a7812 */ /* 0x000fc800078ec0ff */
[----:B------:R-:W-:Y:S02]  /*4b90*/  IADD3 R10, PT, PT, -R10, RZ, RZ ;  /* 0x000000ff0a0a7210 */ /* 0x000fe40007ffe1ff */
[----:B0-----:R-:W-:-:S04]  /*4ba0*/  IADD3 R4, P3, PT, R22, UR14, RZ ;  /* 0x0000000e16047c10 */ /* 0x001fc8000ff7e0ff */
[----:B------:R-:W-:-:S04]  /*4bb0*/  IADD3 R4, P4, PT, R4, 0x2000, RZ ;  /* 0x0000200004047810 */ /* 0x000fc80007f9e0ff */
[----:B------:R-:W-:-:S09]  /*4bc0*/  IADD3.X R5, PT, PT, RZ, UR15, R23, P4, P3 ;  /* 0x0000000fff057c10 */ /* 0x000fd2000a7e6417 */
.L_x_52:
[----:B------:R-:W-:-:S05]  /*4bd0*/  IMAD.WIDE R6, R9, 0x4, R4 ;  /* 0x0000000409067825 */ /* 0x000fca00078e0204 */
[----:B------:R-:W2:Y:S04]  /*4be0*/  LDG.E R13, desc[UR12][R6.64+-0x2000] ;  /* 0xffe0000c060d7981 */ /* 0x000ea8000c1e1900 */
[----:B------:R-:W3:Y:S04]  /*4bf0*/  LDG.E R16, desc[UR12][R6.64+-0x1c00] ;  /* 0xffe4000c06107981 */ /* 0x000ee8000c1e1900 */
[----:B------:R-:W4:Y:S04]  /*4c00*/  LDG.E R19, desc[UR12][R6.64+-0x1800] ;  /* 0xffe8000c06137981 */ /* 0x000f28000c1e1900 */
[----:B------:R-:W5:Y:S04]  /*4c10*/  LDG.E R12, desc[UR12][R6.64+-0x1400] ;  /* 0xffec000c060c7981 */ /* 0x000f68000c1e1900 */
[----:B------:R-:W5:Y:S04]  /*4c20*/  LDG.E R15, desc[UR12][R6.64+-0x1000] ;  /* 0xfff0000c060f7981 */ /* 0x000f68000c1e1900 */
[----:B------:R-:W5:Y:S04]  /*4c30*/  LDG.E R14, desc[UR12][R6.64+-0xc00] ;  /* 0xfff4000c060e7981 */ /* 0x000f68000c1e1900 */
[----:B------:R-:W5:Y:S01]  /*4c40*/  LDG.E R11, desc[UR12][R6.64+-0x800] ;  /* 0xfff8000c060b7981 */ /* 0x000f62000c1e1900 */
[----:B--2---:R-:W-:-:S04]  /*4c50*/  FADD R13, R13, -UR6 ;  /* 0x800000060d0d7e21 */ /* 0x004fc80008000000 */
[----:B------:R-:W-:Y:S01]  /*4c60*/  FMUL R17, R13, 1.4426950216293334961 ;  /* 0x3fb8aa3b0d117820 */ /* 0x000fe20000400000 */
[----:B---3--:R-:W-:-:S04]  /*4c70*/  FADD R16, R16, -UR6 ;  /* 0x8000000610107e21 */ /* 0x008fc80008000000 */
[----:B------:R-:W-:Y:S01]  /*4c80*/  FSETP.GEU.AND P4, PT, R17, -126, PT ;  /* 0xc2fc00001100780b */ /* 0x000fe20003f8e000 */
        /* <DEDUP_REMOVED lines=8> */
[----:B------:R-:W-:-:S04]  /*4d10*/  @!P4 FMUL R17, R17, 0.5 ;  /* 0x3f0000001111c820 */ /* 0x000fc80000400000 */
[----:B------:R-:W0:Y:S02]  /*4d20*/  MUFU.EX2 R19, R17 ;  /* 0x0000001100137308 */ /* 0x000e240000000800 */
[----:B------:R-:W-:-:S06]  /*4d30*/  @!P5 FMUL R18, R18, 0.5 ;  /* 0x3f0000001212d820 */ /* 0x000fcc0000400000 */
[----:B------:R2:W3:Y:S01]  /*4d40*/  MUFU.EX2 R13, R18 ;  /* 0x00000012000d7308 */ /* 0x0004e20000000800 */
[----:B------:R-:W-:-:S07]  /*4d50*/  @!P3 FMUL R16, R16, 0.5 ;  /* 0x3f0000001010b820 */ /* 0x000fce0000400000 */
[----:B------:R4:W5:Y:S01]  /*4d60*/  MUFU.EX2 R17, R16 ;  /* 0x0000001000117308 */ /* 0x0009620000000800 */
[----:B0-----:R-:W-:Y:S01]  /*4d70*/  @!P4 FMUL R19, R19, R19 ;  /* 0x000000131313c220 */ /* 0x001fe20000400000 */
[----:B------:R-:W-:Y:S01]  /*4d80*/  FSETP.GEU.AND P4, PT, R12, -126, PT ;  /* 0xc2fc00000c00780b */ /* 0x000fe20003f8e000 */
[----:B------:R-:W-:Y:S01]  /*4d90*/  FADD R11, R11, -UR6 ;  /* 0x800000060b0b7e21 */ /* 0x000fe20008000000 */
[----:B--2---:R-:W2:Y:S01]  /*4da0*/  LDG.E R18, desc[UR12][R6.64+0x800] ;  /* 0x0008000c06127981 */ /* 0x004ea2000c1e1900 */
[----:B------:R-:W-:Y:S01]  /*4db0*/  FADD R28, R19, R28 ;  /* 0x0000001c131c7221 */ /* 0x000fe20000000000 */
[----:B------:R-:W-:Y:S01]  /*4dc0*/  FADD R19, R14, -UR6 ;  /* 0x800000060e137e21 */ /* 0x000fe20008000000 */
[----:B------:R-:W-:Y:S02]  /*4dd0*/  FMUL R14, R15, 1.4426950216293334961 ;  /* 0x3fb8aa3b0f0e7820 */ /* 0x000fe40000400000 */
[----:B------:R-:W2:Y:S01]  /*4de0*/  LDG.E R15, desc[UR12][R6.64+-0x400] ;  /* 0xfffc000c060f7981 */ /* 0x000ea2000c1e1900 */
[----:B---3--:R-:W-:-:S03]  /*4df0*/  @!P5 FMUL R13, R13, R13 ;  /* 0x0000000d0d0dd220 */ /* 0x008fc60000400000 */
[----:B----4-:R-:W3:Y:S02]  /*4e00*/  LDG.E R16, desc[UR12][R6.64] ;  /* 0x0000000c06107981 */ /* 0x010ee4000c1e1900 */
[----:B------:R-:W-:Y:S01]  /*4e10*/  @!P4 FMUL R12, R12, 0.5 ;  /* 0x3f0000000c0cc820 */ /* 0x000fe20000400000 */
[----:B------:R-:W-:Y:S01]  /*4e20*/  FADD R28, R28, R13 ;  /* 0x0000000d1c1c7221 */ /* 0x000fe20000000000 */
[----:B------:R-:W-:Y:S01]  /*4e30*/  FMUL R13, R19, 1.4426950216293334961 ;  /* 0x3fb8aa3b130d7820 */ /* 0x000fe20000400000 */
[----:B------:R-:W-:Y:S01]  /*4e40*/  FSETP.GEU.AND P6, PT, R14, -126, PT ;  /* 0xc2fc00000e00780b */ /* 0x000fe20003fce000 */
[----:B------:R-:W-:Y:S02]  /*4e50*/  FMUL R26, R11, 1.4426950216293334961 ;  /* 0x3fb8aa3b0b1a7820 */ /* 0x000fe40000400000 */
[----:B------:R-:W0:Y:S01]  /*4e60*/  MUFU.EX2 R12, R12 ;  /* 0x0000000c000c7308 */ /* 0x000e220000000800 */
[----:B------:R-:W-:Y:S01]  /*4e70*/  FSETP.GEU.AND P5, PT, R13, -126, PT ;  /* 0xc2fc00000d00780b */ /* 0x000fe20003fae000 */
[----:B-----5:R-:W-:Y:S01]  /*4e80*/  @!P3 FMUL R17, R17, R17 ;  /* 0x000000111111b220 */ /* 0x020fe20000400000 */
[----:B------:R-:W-:-:S03]  /*4e90*/  FSETP.GEU.AND P3, PT, R26, -126, PT ;  /* 0xc2fc00001a00780b */ /* 0x000fc60003f6e000 */
[----:B------:R-:W-:Y:S02]  /*4ea0*/  FADD R19, R28, R17 ;  /* 0x000000111c137221 */ /* 0x000fe40000000000 */
[----:B------:R-:W4:Y:S02]  /*4eb0*/  LDG.E R17, desc[UR12][R6.64+0x400] ;  /* 0x0004000c06117981 */ /* 0x000f24000c1e1900 */
[----:B------:R-:W-:-:S04]  /*4ec0*/  @!P6 FMUL R14, R14, 0.5 ;  /* 0x3f0000000e0ee820 */ /* 0x000fc80000400000 */
[----:B------:R5:W1:Y:S01]  /*4ed0*/  MUFU.EX2 R28, R14 ;  /* 0x0000000e001c7308 */ /* 0x000a620000000800 */
[----:B------:R-:W-:Y:S01]  /*4ee0*/  @!P5 FMUL R13, R13, 0.5 ;  /* 0x3f0000000d0dd820 */ /* 0x000fe20000400000 */
[----:B0-----:R-:W-:Y:S01]  /*4ef0*/  @!P4 FMUL R12, R12, R12 ;  /* 0x0000000c0c0cc220 */ /* 0x001fe20000400000 */
[----:B------:R-:W-:-:S05]  /*4f00*/  @!P3 FMUL R26, R26, 0.5 ;  /* 0x3f0000001a1ab820 */ /* 0x000fca0000400000 */
[----:B------:R0:W0:Y:S01]  /*4f10*/  MUFU.EX2 R11, R13 ;  /* 0x0000000d000b7308 */ /* 0x0000220000000800 */
[----:B------:R-:W-:Y:S01]  /*4f20*/  FADD R29, R19, R12 ;  /* 0x0000000c131d7221 */ /* 0x000fe20000000000 */
[----:B-----5:R-:W5:Y:S04]  /*4f30*/  LDG.E R14, desc[UR12][R6.64+0x1000] ;  /* 0x0010000c060e7981 */ /* 0x020f68000c1e1900 */
[----:B------:R-:W5:Y:S02]  /*4f40*/  LDG.E R19, desc[UR12][R6.64+0xc00] ;  /* 0x000c000c06137981 */ /* 0x000f64000c1e1900 */
[----:B------:R0:W0:Y:S01]  /*4f50*/  MUFU.EX2 R12, R26 ;  /* 0x0000001a000c7308 */ /* 0x0000220000000800 */
[----:B-1----:R-:W-:Y:S01]  /*4f60*/  @!P6 FMUL R28, R28, R28 ;  /* 0x0000001c1c1ce220 */ /* 0x002fe20000400000 */
[----:B0-----:R-:W5:Y:S03]  /*4f70*/  LDG.E R13, desc[UR12][R6.64+0x1400] ;  /* 0x0014000c060d7981 */ /* 0x001f66000c1e1900 */
[----:B------:R-:W-:Y:S01]  /*4f80*/  FADD R28, R29, R28 ;  /* 0x0000001c1d1c7221 */ /* 0x000fe20000000000 */
[----:B------:R-:W-:Y:S01]  /*4f90*/  @!P5 FMUL R11, R11, R11 ;  /* 0x0000000b0b0bd220 */ /* 0x000fe20000400000 */
[----:B------:R-:W5:Y:S03]  /*4fa0*/  LDG.E R26, desc[UR12][R6.64+0x1c00] ;  /* 0x001c000c061a7981 */ /* 0x000f66000c1e1900 */
[----:B------:R-:W-:Y:S01]  /*4fb0*/  FADD R11, R28, R11 ;  /* 0x0000000b1c0b7221 */ /* 0x000fe20000000000 */
[----:B------:R-:W-:-:S04]  /*4fc0*/  @!P3 FMUL R12, R12, R12 ;  /* 0x0000000c0c0cb220 */ /* 0x000fc80000400000 */
[----:B------:R-:W-:Y:S02]  /*4fd0*/  FADD R11, R11, R12 ;  /* 0x0000000c0b0b7221 */ /* 0x000fe40000000000 */
[----:B------:R0:W5:Y:S01]  /*4fe0*/  LDG.E R12, desc[UR12][R6.64+0x1800] ;  /* 0x0018000c060c7981 */ /* 0x000162000c1e1900 */
[----:B------:R-:W-:Y:S02]  /*4ff0*/  IADD3 R10, PT, PT, R10, 0x10, RZ ;  /* 0x000000100a0a7810 */ /* 0x000fe40007ffe0ff */
[----:B------:R-:W-:Y:S01]  /*5000*/  IADD3 R9, PT, PT, R9, 0x1000, RZ ;  /* 0x0000100009097810 */ /* 0x000fe20007ffe0ff */
[----:B--2---:R-:W-:-:S04]  /*5010*/  FADD R15, R15, -UR6 ;  /* 0x800000060f0f7e21 */ /* 0x004fc80008000000 */
[----:B------:R-:W-:-:S05]  /*5020*/  FMUL R28, R15, 1.4426950216293334961 ;  /* 0x3fb8aa3b0f1c7820 */ /* 0x000fca0000400000 */
[----:B------:R-:W-:Y:S01]  /*5030*/  FSETP.GEU.AND P4, PT, R28, -126, PT ;  /* 0xc2fc00001c00780b */ /* 0x000fe20003f8e000 */
[----:B---3--:R-:W-:Y:S01]  /*5040*/  FADD R16, R16, -UR6 ;  /* 0x8000000610107e21 */ /* 0x008fe20008000000 */
[----:B------:R-:W-:-:S03]  /*5050*/  FADD R18, R18, -UR6 ;  /* 0x8000000612127e21 */ /* 0x000fc60008000000 */
[----:B------:R-:W-:Y:S01]  /*5060*/  FMUL R15, R16, 1.4426950216293334961 ;  /* 0x3fb8aa3b100f7820 */ /* 0x000fe20000400000 */
[----:B------:R-:W-:-:S07]  /*5070*/  FMUL R18, R18, 1.4426950216293334961 ;  /* 0x3fb8aa3b12127820 */ /* 0x000fce0000400000 */
[----:B------:R-:W-:Y:S01]  /*5080*/  @!P4 FMUL R28, R28, 0.5 ;  /* 0x3f0000001c1cc820 */ /* 0x000fe20000400000 */
[----:B----4-:R-:W-:-:S03]  /*5090*/  FADD R17, R17, -UR6 ;  /* 0x8000000611117e21 */ /* 0x010fc60008000000 */
[----:B------:R-:W1:Y:S01]  /*50a0*/  MUFU.EX2 R16, R28 ;  /* 0x0000001c00107308 */ /* 0x000e620000000800 */
[----:B0-----:R-:W-:Y:S01]  /*50b0*/  FMUL R7, R17, 1.4426950216293334961 ;  /* 0x3fb8aa3b11077820 */ /* 0x001fe20000400000 */
[----:B------:R-:W-:Y:S02]  /*50c0*/  FSETP.GEU.AND P5, PT, R15, -126, PT ;  /* 0xc2fc00000f00780b */ /* 0x000fe40003fae000 */
[----:B------:R-:W-:Y:S02]  /*50d0*/  FSETP.GEU.AND P3, PT, R18, -126, PT ;  /* 0xc2fc00001200780b */ /* 0x000fe40003f6e000 */
[----:B------:R-:W-:Y:S01]  /*50e0*/  FSETP.GEU.AND P6, PT, R7, -126, PT ;  /* 0xc2fc00000700780b */ /* 0x000fe20003fce000 */
[----:B-----5:R-:W-:-:S04]  /*50f0*/  FADD R19, R19, -UR6 ;  /* 0x8000000613137e21 */ /* 0x020fc80008000000 */
[----:B------:R-:W-:Y:S01]  /*5100*/  FMUL R17, R19, 1.4426950216293334961 ;  /* 0x3fb8aa3b13117820 */ /* 0x000fe20000400000 */
[----:B-1----:R-:W-:-:S03]  /*5110*/  @!P4 FMUL R16, R16, R16 ;  /* 0x000000101010c220 */ /* 0x002fc60000400000 */
[----:B------:R-:W-:Y:S02]  /*5120*/  @!P5 FMUL R15, R15, 0.5 ;  /* 0x3f0000000f0fd820 */ /* 0x000fe40000400000 */
[----:B------:R-:W-:Y:S01]  /*5130*/  @!P3 FMUL R18, R18, 0.5 ;  /* 0x3f0000001212b820 */ /* 0x000fe20000400000 */
[----:B------:R-:W-:Y:S01]  /*5140*/  FSETP.GEU.AND P4, PT, R17, -126, PT ;  /* 0xc2fc00001100780b */ /* 0x000fe20003f8e000 */
[----:B------:R-:W-:Y:S01]  /*5150*/  @!P6 FMUL R7, R7, 0.5 ;  /* 0x3f0000000707e820 */ /* 0x000fe20000400000 */
[----:B------:R-:W-:Y:S01]  /*5160*/  FADD R19, R14, -UR6 ;  /* 0x800000060e137e21 */ /* 0x000fe20008000000 */
[----:B------:R-:W0:Y:S08]  /*5170*/  MUFU.EX2 R6, R15 ;  /* 0x0000000f00067308 */ /* 0x000e300000000800 */
[----:B------:R-:W1:Y:S02]  /*5180*/  MUFU.EX2 R14, R18 ;  /* 0x00000012000e7308 */ /* 0x000e640000000800 */
[----:B------:R-:W-:-:S06]  /*5190*/  @!P4 FMUL R17, R17, 0.5 ;  /* 0x3f0000001111c820 */ /* 0x000fcc0000400000 */
[----:B------:R-:W2:Y:S01]  /*51a0*/  MUFU.EX2 R7, R7 ;  /* 0x0000000700077308 */ /* 0x000ea20000000800 */
[----:B------:R-:W-:Y:S01]  /*51b0*/  FADD R12, R12, -UR6 ;  /* 0x800000060c0c7e21 */ /* 0x000fe20008000000 */
[----:B------:R-:W-:Y:S01]  /*51c0*/  FADD R28, R13, -UR6 ;  /* 0x800000060d1c7e21 */ /* 0x000fe20008000000 */
[----:B------:R-:W-:Y:S02]  /*51d0*/  FMUL R19, R19, 1.4426950216293334961 ;  /* 0x3fb8aa3b13137820 */ /* 0x000fe40000400000 */
[----:B------:R-:W-:-:S03]  /*51e0*/  FMUL R12, R12, 1.4426950216293334961 ;  /* 0x3fb8aa3b0c0c7820 */ /* 0x000fc60000400000 */
[----:B------:R-:W3:Y:S01]  /*51f0*/  MUFU.EX2 R13, R17 ;  /* 0x00000011000d7308 */ /* 0x000ee20000000800 */
[----:B0-----:R-:W-:Y:S01]  /*5200*/  @!P5 FMUL R6, R6, R6 ;  /* 0x000000060606d220 */ /* 0x001fe20000400000 */
[----:B------:R-:W-:Y:S01]  /*5210*/  FMUL R28, R28, 1.4426950216293334961 ;  /* 0x3fb8aa3b1c1c7820 */ /* 0x000fe20000400000 */
[----:B-1----:R-:W-:Y:S01]  /*5220*/  @!P3 FMUL R14, R14, R14 ;  /* 0x0000000e0e0eb220 */ /* 0x002fe20000400000 */
[----:B------:R-:W-:Y:S02]  /*5230*/  FSETP.GEU.AND P5, PT, R19, -126, PT ;  /* 0xc2fc00001300780b */ /* 0x000fe40003fae000 */
[----:B------:R-:W-:Y:S01]  /*5240*/  FSETP.GEU.AND P3, PT, R12, -126, PT ;  /* 0xc2fc00000c00780b */ /* 0x000fe20003f6e000 */
[----:B------:R-:W-:Y:S01]  /*5250*/  FADD R26, R26, -UR6 ;  /* 0x800000061a1a7e21 */ /* 0x000fe20008000000 */
[----:B--2---:R-:W-:Y:S01]  /*5260*/  @!P6 FMUL R7, R7, R7 ;  /* 0x000000070707e220 */ /* 0x004fe20000400000 */
[----:B------:R-:W-:Y:S02]  /*5270*/  FSETP.GEU.AND P6, PT, R28, -126, PT ;  /* 0xc2fc00001c00780b */ /* 0x000fe40003fce000 */
[----:B------:R-:W-:Y:S01]  /*5280*/  FMUL R15, R26, 1.4426950216293334961 ;  /* 0x3fb8aa3b1a0f7820 */ /* 0x000fe20000400000 */
[----:B------:R-:W-:Y:S01]  /*5290*/  FADD R29, R11, R16 ;  /* 0x000000100b1d7221 */ /* 0x000fe20000000000 */
[----:B---3--:R-:W-:-:S03]  /*52a0*/  @!P4 FMUL R13, R13, R13 ;  /* 0x0000000d0d0dc220 */ /* 0x008fc60000400000 */
[----:B------:R-:W-:Y:S01]  /*52b0*/  FSETP.GEU.AND P4, PT, R15, -126, PT ;  /* 0xc2fc00000f00780b */ /* 0x000fe20003f8e000 */
[----:B------:R-:W-:Y:S02]  /*52c0*/  @!P5 FMUL R19, R19, 0.5 ;  /* 0x3f0000001313d820 */ /* 0x000fe40000400000 */
[----:B------:R-:W-:Y:S01]  /*52d0*/  @!P3 FMUL R12, R12, 0.5 ;  /* 0x3f0000000c0cb820 */ /* 0x000fe20000400000 */
[----:B------:R-:W-:Y:S01]  /*52e0*/  FADD R6, R29, R6 ;  /* 0x000000061d067221 */ /* 0x000fe20000000000 */
[----:B------:R-:W0:Y:S01]  /*52f0*/  MUFU.EX2 R17, R19 ;  /* 0x0000001300117308 */ /* 0x000e220000000800 */
[----:B------:R-:W-:Y:S02]  /*5300*/  @!P6 FMUL R28, R28, 0.5 ;  /* 0x3f0000001c1ce820 */ /* 0x000fe40000400000 */
[----:B------:R-:W-:-:S05]  /*5310*/  FADD R7, R6, R7 ;  /* 0x0000000706077221 */ /* 0x000fca0000000000 */
[----:B------:R-:W1:Y:S01]  /*5320*/  MUFU.EX2 R29, R12 ;  /* 0x0000000c001d7308 */ /* 0x000e620000000800 */
[----:B------:R-:W-:-:S07]  /*5330*/  @!P4 FMUL R15, R15, 0.5 ;  /* 0x3f0000000f0fc820 */ /* 0x000fce0000400000 */
[----:B------:R-:W2:Y:S01]  /*5340*/  MUFU.EX2 R11, R28 ;  /* 0x0000001c000b7308 */ /* 0x000ea20000000800 */
[----:B------:R-:W-:Y:S01]  /*5350*/  FADD R14, R7, R14 ;  /* 0x0000000e070e7221 */ /* 0x000fe20000000000 */
[----:B0-----:R-:W-:-:S06]  /*5360*/  @!P5 FMUL R17, R17, R17 ;  /* 0x000000111111d220 */ /* 0x001fcc0000400000 */
[----:B------:R-:W0:Y:S01]  /*5370*/  MUFU.EX2 R7, R15 ;  /* 0x0000000f00077308 */ /* 0x000e220000000800 */
[----:B------:R-:W-:Y:S01]  /*5380*/  FADD R14, R14, R13 ;  /* 0x0000000d0e0e7221 */ /* 0x000fe20000000000 */
[----:B-1----:R-:W-:Y:S01]  /*5390*/  @!P3 FMUL R29, R29, R29 ;  /* 0x0000001d1d1db220 */ /* 0x002fe20000400000 */
[----:B------:R-:W-:Y:S02]  /*53a0*/  ISETP.NE.AND P3, PT, R10, RZ, PT ;  /* 0x000000ff0a00720c */ /* 0x000fe40003f65270 */
[----:B------:R-:W-:Y:S01]  /*53b0*/  FADD R14, R14, R17 ;  /* 0x000000110e0e7221 */ /* 0x000fe20000000000 */
[----:B--2---:R-:W-:-:S04]  /*53c0*/  @!P6 FMUL R11, R11, R11 ;  /* 0x0000000b0b0be220 */ /* 0x004fc80000400000 */
[----:B------:R-:W-:Y:S01]  /*53d0*/  FADD R14, R14, R11 ;  /* 0x0000000b0e0e7221 */ /* 0x000fe20000000000 */
[----:B0-----:R-:W-:-:S03]  /*53e0*/  @!P4 FMUL R7, R7, R7 ;  /* 0x000000070707c220 */ /* 0x001fc60000400000 */
[----:B------:R-:W-:-:S04]  /*53f0*/  FADD R14, R14, R29 ;  /* 0x0000001d0e0e7221 */ /* 0x000fc80000000000 */
[----:B------:R-:W-:Y:S01]  /*5400*/  FADD R28, R14, R7 ;  /* 0x000000070e1c7221 */ /* 0x000fe20000000000 */
[----:B------:R-:W-:Y:S06]  /*5410*/  @P3 BRA `(.L_x_52) ;  /* 0xfffffff400ec3947 */ /* 0x000fec000383ffff */
.L_x_51:
[----:B------:R-:W-:Y:S05]  /*5420*/  BSYNC.RECONVERGENT B1 ;  /* 0x0000000000017941 */ /* 0x000fea0003800200 */
.L_x_50:
        /* <DEDUP_REMOVED lines=8> */
[----:B------:R-:W3:Y:S04]  /*54b0*/  LDG.E R14, desc[UR12][R4.64+0x400] ;  /* 0x0004000c040e7981 */ /* 0x000ee8000c1e1900 */
[----:B------:R-:W4:Y:S04]  /*54c0*/  LDG.E R15, desc[UR12][R4.64+0x800] ;  /* 0x0008000c040f7981 */ /* 0x000f28000c1e1900 */
[----:B------:R-:W5:Y:S04]  /*54d0*/  LDG.E R16, desc[UR12][R4.64+0xc00] ;  /* 0x000c000c04107981 */ /* 0x000f68000c1e1900 */
[----:B------:R-:W5:Y:S04]  /*54e0*/  LDG.E R11, desc[UR12][R4.64+0x1000] ;  /* 0x0010000c040b7981 */ /* 0x000f68000c1e1900 */
[----:B------:R-:W5:Y:S04]  /*54f0*/  LDG.E R7, desc[UR12][R4.64+0x1400] ;  /* 0x0014000c04077981 */ /* 0x000f68000c1e1900 */
[----:B------:R-:W5:Y:S04]  /*5500*/  LDG.E R6, desc[UR12][R4.64+0x1800] ;  /* 0x0018000c04067981 */ /* 0x000f68000c1e1900 */
[----:B------:R0:W5:Y:S01]  /*5510*/  LDG.E R10, desc[UR12][R4.64+0x1c00] ;  /* 0x001c000c040a7981 */ /* 0x000162000c1e1900 */
[----:B------:R-:W-:Y:S01]  /*5520*/  IADD3 R9, PT, PT, R9, 0x800, RZ ;  /* 0x0000080009097810 */ /* 0x000fe20007ffe0ff */
[----:B--2---:R-:W-:-:S04]  /*5530*/  FADD R12, R12, -UR6 ;  /* 0x800000060c0c7e21 */ /* 0x004fc80008000000 */
[----:B------:R-:W-:Y:S01]  /*5540*/  FMUL R12, R12, 1.4426950216293334961 ;  /* 0x3fb8aa3b0c0c7820 */ /* 0x000fe20000400000 */
[----:B---3--:R-:W-:Y:S01]  /*5550*/  FADD R14, R14, -UR6 ;  /* 0x800000060e0e7e21 */ /* 0x008fe20008000000 */
[----:B----4-:R-:W-:-:S03]  /*5560*/  FADD R15, R15, -UR6 ;  /* 0x800000060f0f7e21 */ /* 0x010fc60008000000 */
[----:B------:R-:W-:Y:S01]  /*5570*/  FSETP.GEU.AND P5, PT, R12, -126, PT ;  /* 0xc2fc00000c00780b */ /* 0x000fe20003fae000 */
[----:B------:R-:W-:Y:S01]  /*5580*/  FMUL R14, R14, 1.4426950216293334961 ;  /* 0x3fb8aa3b0e0e7820 */ /* 0x000fe20000400000 */
[----:B------:R-:W-:Y:S01]  /*5590*/  FMUL R15, R15, 1.4426950216293334961 ;  /* 0x3fb8aa3b0f0f7820 */ /* 0x000fe20000400000 */
[----:B-----5:R-:W-:-:S03]  /*55a0*/  FADD R16, R16, -UR6 ;  /* 0x8000000610107e21 */ /* 0x020fc60008000000 */
[----:B------:R-:W-:Y:S01]  /*55b0*/  FSETP.GEU.AND P6, PT, R14, -126, PT ;  /* 0xc2fc00000e00780b */ /* 0x000fe20003fce000 */
[----:B------:R-:W-:Y:S01]  /*55c0*/  FADD R17, R11, -UR6 ;  /* 0x800000060b117e21 */ /* 0x000fe20008000000 */
[----:B------:R-:W-:Y:S01]  /*55d0*/  FMUL R16, R16, 1.4426950216293334961 ;  /* 0x3fb8aa3b10107820 */ /* 0x000fe20000400000 */
[----:B------:R-:W-:Y:S02]  /*55e0*/  FSETP.GEU.AND P3, PT, R15, -126, PT ;  /* 0xc2fc00000f00780b */ /* 0x000fe40003f6e000 */
[----:B------:R-:W-:Y:S01]  /*55f0*/  FMUL R17, R17, 1.4426950216293334961 ;  /* 0x3fb8aa3b11117820 */ /* 0x000fe20000400000 */
[----:B------:R-:W-:Y:S01]  /*5600*/  FADD R18, R7, -UR6 ;  /* 0x8000000607127e21 */ /* 0x000fe20008000000 */
        /* <DEDUP_REMOVED lines=42> */
.L_x_54:
[----:B------:R-:W-:Y:S05]  /*58b0*/  BSYNC.RECONVERGENT B1 ;  /* 0x0000000000017941 */ /* 0x000fea0003800200 */
.L_x_53:
        /* <DEDUP_REMOVED lines=10> */
[----:B------:R-:W5:Y:S01]  /*5960*/  LDG.E R11, desc[UR12][R4.64+0xc00] ;  /* 0x000c000c040b7981 */ /* 0x000f62000c1e1900 */
[----:B------:R-:W-:Y:S01]  /*5970*/  IADD3 R9, PT, PT, R9, 0x400, RZ ;  /* 0x0000040009097810 */ /* 0x000fe20007ffe0ff */
[----:B--2---:R-:W-:-:S04]  /*5980*/  FADD R6, R6, -UR6 ;  /* 0x8000000606067e21 */ /* 0x004fc80008000000 */
[----:B------:R-:W-:Y:S01]  /*5990*/  FMUL R6, R6, 1.4426950216293334961 ;  /* 0x3fb8aa3b06067820 */ /* 0x000fe20000400000 */
[----:B---3--:R-:W-:Y:S01]  /*59a0*/  FADD R7, R7, -UR6 ;  /* 0x8000000607077e21 */ /* 0x008fe20008000000 */
        /* <DEDUP_REMOVED lines=25> */
.L_x_56:
[----:B------:R-:W-:Y:S05]  /*5b40*/  BSYNC.RECONVERGENT B1 ;  /* 0x0000000000017941 */ /* 0x000fea0003800200 */
.L_x_55:
[----:B------:R-:W-:Y:S05]  /*5b50*/  @!P2 BRA `(.L_x_31) ;  /* 0x000000000044a947 */ /* 0x000fea0003800000 */
[----:B------:R-:W0:Y:S01]  /*5b60*/  LDCU.64 UR14, c[0x0][0x380] ;  /* 0x00007000ff0e77ac */ /* 0x000e220008000a00 */
[----:B------:R-:W-:Y:S02]  /*5b70*/  IADD3 R8, PT, PT, -R8, RZ, RZ ;  /* 0x000000ff08087210 */ /* 0x000fe40007ffe1ff */
[----:B0-----:R-:W-:-:S04]  /*5b80*/  IADD3 R24, P2, PT, R22, UR14, RZ ;  /* 0x0000000e16187c10 */ /* 0x001fc8000ff5e0ff */
[----:B------:R-:W-:-:S09]  /*5b90*/  IADD3.X R25, PT, PT, R23, UR15, RZ, P2, !PT ;  /* 0x0000000f17197c10 */ /* 0x000fd200097fe4ff */
.L_x_57:
[----:B------:R-:W-:-:S06]  /*5ba0*/  IMAD.WIDE R4, R9, 0x4, R24 ;  /* 0x0000000409047825 */ /* 0x000fcc00078e0218 */
[----:B------:R-:W2:Y:S01]  /*5bb0*/  LDG.E R4, desc[UR12][R4.64] ;  /* 0x0000000c04047981 */ /* 0x000ea2000c1e1900 */
[----:B------:R-:W-:Y:S02]  /*5bc0*/  IADD3 R8, PT, PT, R8, 0x1, RZ ;  /* 0x0000000108087810 */ /* 0x000fe40007ffe0ff */
[----:B------:R-:W-:Y:S02]  /*5bd0*/  IADD3 R9, PT, PT, R9, 0x100, RZ ;  /* 0x0000010009097810 */ /* 0x000fe40007ffe0ff */
[----:B------:R-:W-:Y:S01]  /*5be0*/  ISETP.NE.AND P3, PT, R8, RZ, PT ;  /* 0x000000ff0800720c */ /* 0x000fe20003f65270 */
[----:B--2---:R-:W-:-:S04]  /*5bf0*/  FADD R6, R4, -UR6 ;  /* 0x8000000604067e21 */ /* 0x004fc80008000000 */
[----:B------:R-:W-:-:S05]  /*5c00*/  FMUL R6, R6, 1.4426950216293334961 ;  /* 0x3fb8aa3b06067820 */ /* 0x000fca0000400000 */
[----:B------:R-:W-:-:S13]  /*5c10*/  FSETP.GEU.AND P2, PT, R6, -126, PT ;  /* 0xc2fc00000600780b */ /* 0x000fda0003f4e000 */
[----:B------:R-:W-:-:S04]  /*5c20*/  @!P2 FMUL R6, R6, 0.5 ;  /* 0x3f0000000606a820 */ /* 0x000fc80000400000 */
[----:B------:R-:W0:Y:S02]  /*5c30*/  MUFU.EX2 R7, R6 ;  /* 0x0000000600077308 */ /* 0x000e240000000800 */
[----:B0-----:R-:W-:-:S04]  /*5c40*/  @!P2 FMUL R7, R7, R7 ;  /* 0x000000070707a220 */ /* 0x001fc80000400000 */
[----:B------:R-:W-:Y:S01]  /*5c50*/  FADD R28, R7, R28 ;  /* 0x0000001c071c7221 */ /* 0x000fe20000000000 */
[----:B------:R-:W-:Y:S06]  /*5c60*/  @P3 BRA `(.L_x_57) ;  /* 0xfffffffc00cc3947 */ /* 0x000fec000383ffff */
.L_x_31:
[----:B------:R-:W-:Y:S05]  /*5c70*/  BSYNC.RECONVERGENT B0 ;  /* 0x0000000000007941 */ /* 0x000fea0003800200 */
.L_x_29:
[----:B------:R-:W3:Y:S01]  /*5c80*/  SHFL.BFLY PT, R5, R28, 0x10, 0x1f ;  /* 0x0e001f001c057f89 */ /* 0x000ee200000e0000 */
[----:B------:R-:W-:Y:S01]  /*5c90*/  ISETP.NE.AND P2, PT, R0, RZ, PT ;  /* 0x000000ff0000720c */ /* 0x000fe20003f45270 */
[----:B------:R-:W-:Y:S01]  /*5ca0*/  BSSY B0, `(.L_x_58) ;  /* 0x000001d000007945 */ /* 0x000fe20003800000 */
[----:B---3--:R-:W-:-:S05]  /*5cb0*/  FADD R5, R5, R28 ;  /* 0x0000001c05057221 */ /* 0x008fca0000000000 */
[----:B------:R-:W3:Y:S02]  /*5cc0*/  SHFL.BFLY PT, R4, R5, 0x8, 0x1f ;  /* 0x0d001f0005047f89 */ /* 0x000ee400000e0000 */
[----:B---3--:R-:W-:-:S05]  /*5cd0*/  FADD R4, R5, R4 ;  /* 0x0000000405047221 */ /* 0x008fca0000000000 */
[----:B------:R-:W3:Y:S02]  /*5ce0*/  SHFL.BFLY PT, R7, R4, 0x4, 0x1f ;  /* 0x0c801f0004077f89 */ /* 0x000ee400000e0000 */
[----:B---3--:R-:W-:-:S05]  /*5cf0*/  FADD R7, R4, R7 ;  /* 0x0000000704077221 */ /* 0x008fca0000000000 */
[----:B0-----:R-:W0:Y:S02]  /*5d00*/  SHFL.BFLY PT, R6, R7, 0x2, 0x1f ;  /* 0x0c401f0007067f89 */ /* 0x001e2400000e0000 */
[----:B0-----:R-:W-:-:S05]  /*5d10*/  FADD R6, R7, R6 ;  /* 0x0000000607067221 */ /* 0x001fca0000000000 */
[----:B--2---:R-:W0:Y:S02]  /*5d20*/  SHFL.BFLY PT, R9, R6, 0x1, 0x1f ;  /* 0x0c201f0006097f89 */ /* 0x004e2400000e0000 */
[----:B0-----:R-:W-:-:S05]  /*5d30*/  FADD R0, R6, R9 ;  /* 0x0000000906007221 */ /* 0x001fca0000000000 */
[----:B------:R0:W-:Y:S01]  /*5d40*/  @!P2 STS [R3+UR5], R0 ;  /* 0x000000000300a988 */ /* 0x0001e20008000805 */
[----:B------:R-:W-:Y:S01]  /*5d50*/  BAR.SYNC.DEFER_BLOCKING 0x0 ;  /* 0x0000000000007b1d */ /* 0x000fe20000010000 */
[----:B------:R-:W-:-:S13]  /*5d60*/  ISETP.GT.U32.AND P2, PT, R20, 0x1f, PT ;  /* 0x0000001f1400780c */ /* 0x000fda0003f44070 */
[----:B0-----:R-:W-:Y:S05]  /*5d70*/  @P2 BRA `(.L_x_59) ;  /* 0x00000000003c2947 */ /* 0x001fea0003800000 */
[----:B------:R-:W-:Y:S01]  /*5d80*/  ISETP.GT.U32.AND P2, PT, R20, 0x7, PT ;  /* 0x000000071400780c */ /* 0x000fe20003f44070 */
[----:B------:R-:W-:Y:S01]  /*5d90*/  UMOV UR5, 0xffffffff ;  /* 0xffffffff00057882 */ /* 0x000fe20000000000 */
[----:B------:R-:W-:-:S11]  /*5da0*/  MOV R0, RZ ;  /* 0x000000ff00007202 */ /* 0x000fd60000000f00 */
[----:B------:R0:W2:Y:S01]  /*5db0*/  @!P2 LDS R0, [R2] ;  /* 0x000000000200a984 */ /* 0x0000a20000000800 */
[----:B------:R-:W-:Y:S05]  /*5dc0*/  BRA.DIV UR5, `(.L_x_60) ;  /* 0x00000032055c7947 */ /* 0x000fea000b800000 */
[----:B--2---:R-:W2:Y:S02]  /*5dd0*/  SHFL.BFLY PT, R3, R0, 0x10, 0x1f ;  /* 0x0e001f0000037f89 */ /* 0x004ea400000e0000 */
[----:B--2---:R-:W-:-:S05]  /*5de0*/  FADD R3, R3, R0 ;  /* 0x0000000003037221 */ /* 0x004fca0000000000 */
[----:B01----:R-:W0:Y:S02]  /*5df0*/  SHFL.BFLY PT, R2, R3, 0x8, 0x1f ;  /* 0x0d001f0003027f89 */ /* 0x003e2400000e0000 */
[----:B0-----:R-:W-:-:S05]  /*5e00*/  FADD R2, R3, R2 ;  /* 0x0000000203027221 */ /* 0x001fca0000000000 */
[----:B------:R-:W0:Y:S02]  /*5e10*/  SHFL.BFLY PT, R5, R2, 0x4, 0x1f ;  /* 0x0c801f0002057f89 */ /* 0x000e2400000e0000 */
[----:B0-----:R-:W-:-:S05]  /*5e20*/  FADD R5, R2, R5 ;  /* 0x0000000502057221 */ /* 0x001fca0000000000 */
[----:B------:R-:W0:Y:S02]  /*5e30*/  SHFL.BFLY PT, R4, R5, 0x2, 0x1f ;  /* 0x0c401f0005047f89 */ /* 0x000e2400000e0000 */
[----:B0-----:R-:W-:-:S05]  /*5e40*/  FADD R4, R5, R4 ;  /* 0x0000000405047221 */ /* 0x001fca0000000000 */
[----:B------:R0:W1:Y:S02]  /*5e50*/  SHFL.BFLY PT, R7, R4, 0x1, 0x1f ;  /* 0x0c201f0004077f89 */ /* 0x00006400000e0000 */
.L_x_147:
[----:B-1----:R-:W-:-:S07]  /*5e60*/  FADD R0, R4, R7 ;  /* 0x0000000704007221 */ /* 0x002fce0000000000 */
.L_x_59:
[----:B------:R-:W-:Y:S05]  /*5e70*/  BSYNC B0 ;  /* 0x0000000000007941 */ /* 0x000fea0003800000 */
.L_x_58:
[----:B------:R-:W2:Y:S01]  /*5e80*/  S2R R3, SR_CgaCtaId ;  /* 0x0000000000037919 */ /* 0x000ea20000008800 */
[----:B-1----:R-:W-:Y:S01]  /*5e90*/  MOV R2, 0x400 ;  /* 0x0000040000027802 */ /* 0x002fe20000000f00 */
[----:B------:R-:W-:Y:S05]  /*5ea0*/  WARPSYNC.ALL ;  /* 0x0000000000007948 */ /* 0x000fea0003800000 */
[----:B--2---:R-:W-:-:S05]  /*5eb0*/  LEA R3, R3, R2, 0x18 ;  /* 0x0000000203037211 */ /* 0x004fca00078ec0ff */
[----:B------:R1:W-:Y:S01]  /*5ec0*/  @P1 STS [R3], R0 ;  /* 0x0000000003001388 */ /* 0x0003e20000000800 */
[----:B------:R-:W-:Y:S06]  /*5ed0*/  BAR.SYNC.DEFER_BLOCKING 0x0 ;  /* 0x0000000000007b1d */ /* 0x000fec0000010000 */
[----:B------:R1:W2:Y:S01]  /*5ee0*/  LDS R2, [R3] ;  /* 0x0000000003027984 */ /* 0x0002a20000000800 */
[----:B------:R-:W-:Y:S05]  /*5ef0*/  @!P0 BRA `(.L_x_61) ;  /* 0x0000000800748947 */ /* 0x000fea0003800000 */
[----:B------:R-:W-:-:S13]  /*5f00*/  ISETP.GT.AND P0, PT, R20, UR9, PT ;  /* 0x0000000914007c0c */ /* 0x000fda000bf04270 */
[----:B------:R-:W-:Y:S05]  /*5f10*/  @P0 EXIT ;  /* 0x000000000000094d */ /* 0x000fea0003800000 */
[----:B-1----:R-:W-:Y:S01]  /*5f20*/  MOV R3, UR8 ;  /* 0x0000000800037c02 */ /* 0x002fe20008000f00 */
[----:B------:R-:W-:Y:S03]  /*5f30*/  BSSY.RECONVERGENT B2, `(.L_x_62) ;  /* 0x0000032000027945 */ /* 0x000fe60003800200 */
[----:B------:R-:W-:-:S04]  /*5f40*/  IADD3 R0, PT, PT, R3, -UR7, -R20 ;  /* 0x8000000703007c10 */ /* 0x000fc8000fffe814 */
[----:B------:R-:W-:-:S04]  /*5f50*/  LOP3.LUT R3, R0, 0x300, RZ, 0xc0, !PT ;  /* 0x0000030000037812 */ /* 0x000fc800078ec0ff */
[----:B------:R-:W-:-:S13]  /*5f60*/  ISETP.NE.AND P0, PT, R3, 0x300, PT ;  /* 0x000003000300780c */ /* 0x000fda0003f05270 */
[----:B------:R-:W-:Y:S05]  /*5f70*/  @!P0 BRA `(.L_x_63) ;  /* 0x0000000000b48947 */ /* 0x000fea0003800000 */
[----:B------:R-:W1:Y:S01]  /*5f80*/  LDCU.128 UR16, c[0x0][0x380] ;  /* 0x00007000ff1077ac */ /* 0x000e620008000c00 */
[----:B0-----:R-:W-:Y:S01]  /*5f90*/  IMAD.WIDE.U32 R4, R20, 0x4, RZ ;  /* 0x0000000414047825 */ /* 0x001fe200078e00ff */
[----:B------:R-:W-:-:S04]  /*5fa0*/  LEA.HI R3, R0, 0x1, RZ, 0x18 ;  /* 0x0000000100037811 */ /* 0x000fc800078fc0ff */
[----:B------:R-:W-:Y:S01]  /*5fb0*/  SHF.L.U32 R7, R3, 0x8, RZ ;  /* 0x0000000803077819 */ /* 0x000fe200000006ff */
[----:B------:R-:W-:-:S03]  /*5fc0*/  IMAD.WIDE R8, R21, 0x4, R4 ;  /* 0x0000000415087825 */ /* 0x000fc600078e0204 */
[----:B------:R-:W-:Y:S02]  /*5fd0*/  LOP3.LUT R11, R7, 0x300, RZ, 0xc0, !PT ;  /* 0x00000300070b7812 */ /* 0x000fe400078ec0ff */
[----:B------:R-:W-:Y:S02]  /*5fe0*/  LOP3.LUT R7, R3, 0x3, RZ, 0xc0, !PT ;  /* 0x0000000303077812 */ /* 0x000fe400078ec0ff */
[----:B------:R-:W-:Y:S02]  /*5ff0*/  IADD3 R20, PT, PT, R20, R11, RZ ;  /* 0x0000000b14147210 */ /* 0x000fe40007ffe0ff */
[----:B------:R-:W-:Y:S02]  /*6000*/  IADD3 R7, PT, PT, -R7, RZ, RZ ;  /* 0x000000ff07077210 */ /* 0x000fe40007ffe1ff */
[----:B-1----:R-:W-:Y:S02]  /*6010*/  IADD3 R6, P1, P2, R22, UR16, R4 ;  /* 0x0000001016067c10 */ /* 0x002fe4000fa3e004 */
[----:B------:R-:W-:-:S02]  /*6020*/  IADD3 R4, P0, PT, R8, UR18, RZ ;  /* 0x0000001208047c10 */ /* 0x000fc4000ff1e0ff */
[----:B------:R-:W-:Y:S02]  /*6030*/  IADD3.X R5, PT, PT, R23, UR17, R5, P1, P2 ;  /* 0x0000001117057c10 */ /* 0x000fe40008fe4405 */
[----:B------:R-:W-:-:S09]  /*6040*/  IADD3.X R3, PT, PT, R9, UR19, RZ, P0, !PT ;  /* 0x0000001309037c10 */ /* 0x000fd200087fe4ff */
.L_x_66:
[----:B-1----:R-:W-:Y:S02]  /*6050*/  MOV R8, R6 ;  /* 0x0000000600087202 */ /* 0x002fe40000000f00 */
[----:B------:R-:W-:-:S05]  /*6060*/  MOV R9, R5 ;  /* 0x0000000500097202 */ /* 0x000fca0000000f00 */
[----:B------:R-:W3:Y:S01]  /*6070*/  LDG.E R8, desc[UR12][R8.64] ;  /* 0x0000000c08087981 */ /* 0x000ee2000c1e1900 */
[----:B--2---:R-:W0:Y:S01]  /*6080*/  MUFU.RCP R11, R2 ;  /* 0x00000002000b7308 */ /* 0x004e220000001000 */
[----:B------:R-:W-:Y:S01]  /*6090*/  IADD3 R7, PT, PT, R7, 0x1, RZ ;  /* 0x0000000107077810 */ /* 0x000fe20007ffe0ff */
[----:B------:R-:W-:Y:S03]  /*60a0*/  BSSY.RECONVERGENT B3, `(.L_x_64) ;  /* 0x0000012000037945 */ /* 0x000fe60003800200 */
[----:B------:R-:W-:Y:S01]  /*60b0*/  ISETP.NE.AND P2, PT, R7, RZ, PT ;  /* 0x000000ff0700720c */ /* 0x000fe20003f45270 */
[----:B0-----:R-:W-:-:S04]  /*60c0*/  FFMA R12, -R2, R11, 1 ;  /* 0x3f800000020c7423 */ /* 0x001fc8000000010b */
[----:B------:R-:W-:Y:S01]  /*60d0*/  FFMA R11, R11, R12, R11 ;  /* 0x0000000c0b0b7223 */ /* 0x000fe2000000000b */
[----:B---3--:R-:W-:-:S04]  /*60e0*/  FADD R10, R8, -UR6 ;  /* 0x80000006080a7e21 */ /* 0x008fc80008000000 */
[----:B------:R-:W-:-:S05]  /*60f0*/  FMUL R10, R10, 1.4426950216293334961 ;  /* 0x3fb8aa3b0a0a7820 */ /* 0x000fca0000400000 */
[----:B------:R-:W-:-:S13]  /*6100*/  FSETP.GEU.AND P0, PT, R10, -126, PT ;  /* 0xc2fc00000a00780b */ /* 0x000fda0003f0e000 */
[----:B------:R-:W-:-:S04]  /*6110*/  @!P0 FMUL R10, R10, 0.5 ;  /* 0x3f0000000a0a8820 */ /* 0x000fc80000400000 */
[----:B------:R-:W0:Y:S02]  /*6120*/  MUFU.EX2 R26, R10 ;  /* 0x0000000a001a7308 */ /* 0x000e240000000800 */
[----:B0-----:R-:W-:-:S06]  /*6130*/  @!P0 FMUL R26, R26, R26 ;  /* 0x0000001a1a1a8220 */ /* 0x001fcc0000400000 */
[----:B------:R-:W0:Y:S01]  /*6140*/  FCHK P0, R26, R2 ;  /* 0x000000021a007302 */ /* 0x000e220000000000 */
[----:B------:R-:W-:-:S04]  /*6150*/  FFMA R8, R26, R11, RZ ;  /* 0x0000000b1a087223 */ /* 0x000fc800000000ff */
[----:B------:R-:W-:-:S04]  /*6160*/  FFMA R9, -R2, R8, R26 ;  /* 0x0000000802097223 */ /* 0x000fc8000000011a */
[----:B------:R-:W-:Y:S01]  /*6170*/  FFMA R11, R11, R9, R8 ;  /* 0x000000090b0b7223 */ /* 0x000fe20000000008 */
[----:B0-----:R-:W-:Y:S06]  /*6180*/  @!P0 BRA `(.L_x_65) ;  /* 0x00000000000c8947 */ /* 0x001fec0003800000 */
[----:B------:R-:W-:-:S07]  /*6190*/  MOV R14, 0x61b0 ;  /* 0x000061b0000e7802 */ /* 0x000fce0000000f00 */
[----:B------:R-:W-:Y:S05]  /*61a0*/  CALL.REL.NOINC `($__internal_0_$__cuda_sm3x_div_rn_noftz_f32_slowpath) ;  /* 0x0000002c00f87944 */ /* 0x000fea0003c00000 */
[----:B------:R-:W-:-:S07]  /*61b0*/  MOV R11, R8 ;  /* 0x00000008000b7202 */ /* 0x000fce0000000f00 */
.L_x_65:
[----:B------:R-:W-:Y:S05]  /*61c0*/  BSYNC.RECONVERGENT B3 ;  /* 0x0000000000037941 */ /* 0x000fea0003800200 */
.L_x_64:
[----:B------:R-:W-:Y:S02]  /*61d0*/  MOV R8, R4 ;  /* 0x0000000400087202 */ /* 0x000fe40000000f00 */
[----:B------:R-:W-:Y:S02]  /*61e0*/  MOV R9, R3 ;  /* 0x0000000300097202 */ /* 0x000fe40000000f00 */
[----:B------:R-:W-:Y:S02]  /*61f0*/  IADD3 R6, P1, PT, R6, 0x400, RZ ;  /* 0x0000040006067810 */ /* 0x000fe40007f3e0ff */
[----:B------:R-:W-:Y:S01]  /*6200*/  IADD3 R4, P0, PT, R4, 0x400, RZ ;  /* 0x0000040004047810 */ /* 0x000fe20007f1e0ff */
[----:B------:R1:W-:Y:S01]  /*6210*/  STG.E desc[UR12][R8.64], R11 ;  /* 0x0000000b08007986 */ /* 0x0003e2000c10190c */
[----:B------:R-:W-:Y:S02]  /*6220*/  IADD3.X R5, PT, PT, RZ, R5, RZ, P1, !PT ;  /* 0x00000005ff057210 */ /* 0x000fe40000ffe4ff */
[----:B------:R-:W-:Y:S01]  /*6230*/  IADD3.X R3, PT, PT, RZ, R3, RZ, P0, !PT ;  /* 0x00000003ff037210 */ /* 0x000fe200007fe4ff */
[----:B------:R-:W-:Y:S08]  /*6240*/  @P2 BRA `(.L_x_66) ;  /* 0xfffffffc00802947 */ /* 0x000ff0000383ffff */
.L_x_63:
[----:B------:R-:W-:Y:S05]  /*6250*/  BSYNC.RECONVERGENT B2 ;  /* 0x0000000000027941 */ /* 0x000fea0003800200 */
.L_x_62:
[----:B------:R-:W-:-:S13]  /*6260*/  ISETP.GE.U32.AND P0, PT, R0, 0x300, PT ;  /* 0x000003000000780c */ /* 0x000fda0003f06070 */
[----:B------:R-:W-:Y:S05]  /*6270*/  @!P0 EXIT ;  /* 0x000000000000894d */ /* 0x000fea0003800000 */
[----:B------:R-:W3:Y:S01]  /*6280*/  LDCU.128 UR16, c[0x0][0x380] ;  /* 0x00007000ff1077ac */ /* 0x000ee20008000c00 */
[----:B0-----:R-:W-:-:S04]  /*6290*/  IMAD.WIDE.U32 R4, R20, 0x4, RZ ;  /* 0x0000000414047825 */ /* 0x001fc800078e00ff */
[--C-:B------:R-:W-:Y:S01]  /*62a0*/  IMAD.WIDE R6, R21, 0x4, R4.reuse ;  /* 0x0000000415067825 */ /* 0x100fe200078e0204 */
[----:B---3--:R-:W-:Y:S02]  /*62b0*/  IADD3 R0, P2, P3, R22, UR16, R4 ;  /* 0x0000001016007c10 */ /* 0x008fe4000fb5e004 */
[----:B-1----:R-:W-:Y:S02]  /*62c0*/  IADD3 R9, P4, PT, R6, UR18, RZ ;  /* 0x0000001206097c10 */ /* 0x002fe4000ff9e0ff */
[----:B------:R-:W-:Y:S02]  /*62d0*/  IADD3 R6, P0, PT, R0, 0x800, RZ ;  /* 0x0000080000067810 */ /* 0x000fe40007f1e0ff */
[----:B------:R-:W-:Y:S02]  /*62e0*/  IADD3 R9, P1, PT, R9, 0x800, RZ ;  /* 0x0000080009097810 */ /* 0x000fe40007f3e0ff */
[----:B------:R-:W-:Y:S02]  /*62f0*/  IADD3.X R3, PT, PT, R23, UR17, R5, P2, P3 ;  /* 0x0000001117037c10 */ /* 0x000fe400097e6405 */
[----:B------:R-:W-:-:S02]  /*6300*/  IADD3.X R10, PT, PT, RZ, UR19, R7, P1, P4 ;  /* 0x00000013ff0a7c10 */ /* 0x000fc40008fe8407 */
[----:B------:R-:W-:-:S07]  /*6310*/  IADD3.X R3, PT, PT, RZ, R3, RZ, P0, !PT ;  /* 0x00000003ff037210 */ /* 0x000fce00007fe4ff */
.L_x_75:
[----:B------:R-:W-:-:S05]  /*6320*/  MOV R7, R3 ;  /* 0x0000000300077202 */ /* 0x000fca0000000f00 */
[----:B------:R-:W3:Y:S01]  /*6330*/  LDG.E R0, desc[UR12][R6.64+-0x800] ;  /* 0xfff8000c06007981 */ /* 0x000ee2000c1e1900 */
[----:B--2---:R-:W0:Y:S01]  /*6340*/  MUFU.RCP R5, R2 ;  /* 0x0000000200057308 */ /* 0x004e220000001000 */
[----:B------:R-:W-:Y:S01]  /*6350*/  BSSY.RECONVERGENT B2, `(.L_x_67) ;  /* 0x0000012000027945 */ /* 0x000fe20003800200 */
[----:B---3--:R-:W-:-:S04]  /*6360*/  FADD R0, R0, -UR6 ;  /* 0x8000000600007e21 */ /* 0x008fc80008000000 */
[----:B------:R-:W-:Y:S01]  /*6370*/  FMUL R3, R0, 1.4426950216293334961 ;  /* 0x3fb8aa3b00037820 */ /* 0x000fe20000400000 */
[----:B0-----:R-:W-:-:S04]  /*6380*/  FFMA R0, -R2, R5, 1 ;  /* 0x3f80000002007423 */ /* 0x001fc80000000105 */
[----:B------:R-:W-:Y:S01]  /*6390*/  FSETP.GEU.AND P0, PT, R3, -126, PT ;  /* 0xc2fc00000300780b */ /* 0x000fe20003f0e000 */
[----:B------:R-:W-:-:S12]  /*63a0*/  FFMA R0, R5, R0, R5 ;  /* 0x0000000005007223 */ /* 0x000fd80000000005 */
[----:B------:R-:W-:-:S04]  /*63b0*/  @!P0 FMUL R3, R3, 0.5 ;  /* 0x3f00000003038820 */ /* 0x000fc80000400000 */
[----:B------:R-:W0:Y:S02]  /*63c0*/  MUFU.EX2 R26, R3 ;  /* 0x00000003001a7308 */ /* 0x000e240000000800 */
[----:B0-----:R-:W-:-:S06]  /*63d0*/  @!P0 FMUL R26, R26, R26 ;  /* 0x0000001a1a1a8220 */ /* 0x001fcc0000400000 */
[----:B------:R-:W0:Y:S01]  /*63e0*/  FCHK P0, R26, R2 ;  /* 0x000000021a007302 */ /* 0x000e220000000000 */
[----:B------:R-:W-:-:S04]  /*63f0*/  FFMA R5, R0, R26, RZ ;  /* 0x0000001a00057223 */ /* 0x000fc800000000ff */
[----:B------:R-:W-:-:S04]  /*6400*/  FFMA R4, -R2, R5, R26 ;  /* 0x0000000502047223 */ /* 0x000fc8000000011a */
[----:B------:R-:W-:Y:S01]  /*6410*/  FFMA R8, R0, R4, R5 ;  /* 0x0000000400087223 */ /* 0x000fe20000000005 */
[----:B------:R-:W-:Y:S02]  /*6420*/  MOV R4, R9 ;  /* 0x0000000900047202 */ /* 0x000fe40000000f00 */
[----:B------:R-:W-:Y:S01]  /*6430*/  MOV R5, R10 ;  /* 0x0000000a00057202 */ /* 0x000fe20000000f00 */
[----:B0-----:R-:W-:Y:S06]  /*6440*/  @!P0 BRA `(.L_x_68) ;  /* 0x0000000000088947 */ /* 0x001fec0003800000 */
[----:B------:R-:W-:-:S07]  /*6450*/  MOV R14, 0x6470 ;  /* 0x00006470000e7802 */ /* 0x000fce0000000f00 */
[----:B------:R-:W-:Y:S05]  /*6460*/  CALL.REL.NOINC `($__internal_0_$__cuda_sm3x_div_rn_noftz_f32_slowpath) ;  /* 0x0000002c00487944 */ /* 0x000fea0003c00000 */
.L_x_68:
[----:B------:R-:W-:Y:S05]  /*6470*/  BSYNC.RECONVERGENT B2 ;  /* 0x0000000000027941 */ /* 0x000fea0003800200 */
.L_x_67:
[----:B------:R0:W-:Y:S04]  /*6480*/  STG.E desc[UR12][R4.64+-0x800], R8 ;  /* 0xfff8000804007986 */ /* 0x0001e8000c10190c */
[----:B------:R-:W2:Y:S01]  /*6490*/  LDG.E R0, desc[UR12][R6.64+-0x400] ;  /* 0xfffc000c06007981 */ /* 0x000ea2000c1e1900 */
[----:B------:R-:W1:Y:S01]  /*64a0*/  MUFU.RCP R9, R2 ;  /* 0x0000000200097308 */ /* 0x000e620000001000 */
[----:B------:R-:W-:Y:S01]  /*64b0*/  BSSY.RECONVERGENT B2, `(.L_x_69) ;  /* 0x0000010000027945 */ /* 0x000fe20003800200 */
[----:B--2---:R-:W-:-:S04]  /*64c0*/  FADD R0, R0, -UR6 ;  /* 0x8000000600007e21 */ /* 0x004fc80008000000 */
[----:B------:R-:W-:Y:S01]  /*64d0*/  FMUL R3, R0, 1.4426950216293334961 ;  /* 0x3fb8aa3b00037820 */ /* 0x000fe20000400000 */
[----:B-1----:R-:W-:-:S04]  /*64e0*/  FFMA R0, -R2, R9, 1 ;  /* 0x3f80000002007423 */ /* 0x002fc80000000109 */
[----:B------:R-:W-:Y:S01]  /*64f0*/  FSETP.GEU.AND P0, PT, R3, -126, PT ;  /* 0xc2fc00000300780b */ /* 0x000fe20003f0e000 */
[----:B------:R-:W-:-:S12]  /*6500*/  FFMA R0, R9, R0, R9 ;  /* 0x0000000009007223 */ /* 0x000fd80000000009 */
[----:B------:R-:W-:-:S04]  /*6510*/  @!P0 FMUL R3, R3, 0.5 ;  /* 0x3f00000003038820 */ /* 0x000fc80000400000 */
[----:B------:R-:W1:Y:S02]  /*6520*/  MUFU.EX2 R26, R3 ;  /* 0x00000003001a7308 */ /* 0x000e640000000800 */
[----:B-1----:R-:W-:-:S06]  /*6530*/  @!P0 FMUL R26, R26, R26 ;  /* 0x0000001a1a1a8220 */ /* 0x002fcc0000400000 */
[----:B------:R-:W1:Y:S01]  /*6540*/  FCHK P0, R26, R2 ;  /* 0x000000021a007302 */ /* 0x000e620000000000 */
[----:B------:R-:W-:-:S04]  /*6550*/  FFMA R9, R0, R26, RZ ;  /* 0x0000001a00097223 */ /* 0x000fc800000000ff */
[----:B0-----:R-:W-:-:S04]  /*6560*/  FFMA R8, -R2, R9, R26 ;  /* 0x0000000902087223 */ /* 0x001fc8000000011a */
[----:B------:R-:W-:Y:S01]  /*6570*/  FFMA R8, R0, R8, R9 ;  /* 0x0000000800087223 */ /* 0x000fe20000000009 */
[----:B-1----:R-:W-:Y:S06]  /*6580*/  @!P0 BRA `(.L_x_70) ;  /* 0x0000000000088947 */ /* 0x002fec0003800000 */
[----:B------:R-:W-:-:S07]  /*6590*/  MOV R14, 0x65b0 ;  /* 0x000065b0000e7802 */ /* 0x000fce0000000f00 */
[----:B------:R-:W-:Y:S05]  /*65a0*/  CALL.REL.NOINC `($__internal_0_$__cuda_sm3x_div_rn_noftz_f32_slowpath) ;  /* 0x0000002800f87944 */ /* 0x000fea0003c00000 */
.L_x_70:
[----:B------:R-:W-:Y:S05]  /*65b0*/  BSYNC.RECONVERGENT B2 ;  /* 0x0000000000027941 */ /* 0x000fea0003800200 */
.L_x_69:
        /* <DEDUP_REMOVED lines=19> */
.L_x_72:
[----:B------:R-:W-:Y:S05]  /*66f0*/  BSYNC.RECONVERGENT B2 ;  /* 0x0000000000027941 */ /* 0x000fea0003800200 */
.L_x_71:
        /* <DEDUP_REMOVED lines=19> */
.L_x_74:
[----:B------:R-:W-:Y:S05]  /*6830*/  BSYNC.RECONVERGENT B2 ;  /* 0x0000000000027941 */ /* 0x000fea0003800200 */
.L_x_73:
[----:B------:R0:W-:Y:S01]  /*6840*/  STG.E desc[UR12][R4.64+0x400], R8 ;  /* 0x0004000804007986 */ /* 0x0001e2000c10190c */
[----:B------:R-:W-:Y:S02]  /*6850*/  IADD3 R20, PT, PT, R20, 0x400, RZ ;  /* 0x0000040014147810 */ /* 0x000fe40007ffe0ff */
[----:B------:R-:W-:Y:S02]  /*6860*/  IADD3 R6, P1, PT, R6, 0x1000, RZ ;  /* 0x0000100006067810 */ /* 0x000fe40007f3e0ff */
[----:B------:R-:W-:Y:S02]  /*6870*/  ISETP.GT.AND P0, PT, R20, UR9, PT ;  /* 0x0000000914007c0c */ /* 0x000fe4000bf04270 */
[----:B------:R-:W-:Y:S02]  /*6880*/  IADD3 R9, P2, PT, R4, 0x1000, RZ ;  /* 0x0000100004097810 */ /* 0x000fe40007f5e0ff */
[----:B------:R-:W-:Y:S02]  /*6890*/  IADD3.X R3, PT, PT, RZ, R7, RZ, P1, !PT ;  /* 0x00000007ff037210 */ /* 0x000fe40000ffe4ff */
[----:B------:R-:W-:-:S07]  /*68a0*/  IADD3.X R10, PT, PT, RZ, R5, RZ, P2, !PT ;  /* 0x00000005ff0a7210 */ /* 0x000fce00017fe4ff */
[----:B0-----:R-:W-:Y:S05]  /*68b0*/  @!P0 BRA `(.L_x_75) ;  /* 0xfffffff800988947 */ /* 0x001fea000383ffff */
[----:B------:R-:W-:Y:S05]  /*68c0*/  EXIT ;  /* 0x000000000000794d */ /* 0x000fea0003800000 */
.L_x_61:
[----:B------:R-:W3:Y:S01]  /*68d0*/  LDC.64 R28, c[0x0][0x388] ;  /* 0x0000e200ff1c7b82 */ /* 0x000ee20000000a00 */
[----:B------:R-:W-:Y:S01]  /*68e0*/  ISETP.GE.AND P0, PT, R20, UR11, PT ;  /* 0x0000000b14007c0c */ /* 0x000fe2000bf06270 */
[----:B------:R-:W-:Y:S01]  /*68f0*/  BSSY.RECONVERGENT B2, `(.L_x_76) ;  /* 0x00001bb000027945 */ /* 0x000fe20003800200 */
[----:B---3--:R-:W-:-:S11]  /*6900*/  IMAD.WIDE R28, R21, 0x4, R28 ;  /* 0x00000004151c7825 */ /* 0x008fd600078e021c */
[----:B------:R-:W-:Y:S05]  /*6910*/  @P0 BRA `(.L_x_77) ;  /* 0x0000001800e00947 */ /* 0x000fea0003800000 */
[----:B-1----:R-:W-:Y:S01]  /*6920*/  LOP3.LUT R3, RZ, R20, RZ, 0x33, !PT ;  /* 0x00000014ff037212 */ /* 0x002fe200078e33ff */
[----:B------:R-:W-:Y:S03]  /*6930*/  BSSY.RECONVERGENT B3, `(.L_x_78) ;  /* 0x000006c000037945 */ /* 0x000fe60003800200 */
[----:B------:R-:W-:-:S04]  /*6940*/  IADD3 R3, PT, PT, R3, UR11, RZ ;  /* 0x0000000b03037c10 */ /* 0x000fc8000fffe0ff */
[----:B------:R-:W-:-:S04]  /*6950*/  LOP3.LUT R0, R3, 0x300, RZ, 0xc0, !PT ;  /* 0x0000030003007812 */ /* 0x000fc800078ec0ff */
[----:B------:R-:W-:Y:S02]  /*6960*/  ISETP.NE.AND P0, PT, R0, 0x300, PT ;  /* 0x000003000000780c */ /* 0x000fe40003f05270 */
[----:B------:R-:W-:-:S11]  /*6970*/  MOV R0, R20 ;  /* 0x0000001400007202 */ /* 0x000fd60000000f00 */
[----:B------:R-:W-:Y:S05]  /*6980*/  @!P0 BRA `(.L_x_79) ;  /* 0x0000000400988947 */ /* 0x000fea0003800000 */
[----:B------:R-:W1:Y:S01]  /*6990*/  LDCU.128 UR16, c[0x0][0x380] ;  /* 0x00007000ff1077ac */ /* 0x000e620008000c00 */
[----:B------:R-:W-:Y:S01]  /*69a0*/  IMAD.WIDE.U32 R6, R20, 0x10, RZ ;  /* 0x0000001014067825 */ /* 0x000fe200078e00ff */
[----:B------:R-:W-:-:S04]  /*69b0*/  LEA.HI R0, R3, 0x1, RZ, 0x18 ;  /* 0x0000000103007811 */ /* 0x000fc800078fc0ff */
[C---:B------:R-:W-:Y:S01]  /*69c0*/  SHF.L.U32 R8, R0.reuse, 0x8, RZ ;  /* 0x0000000800087819 */ /* 0x040fe200000006ff */
[----:B0-----:R-:W-:Y:S01]  /*69d0*/  IMAD.WIDE R4, R21, 0x4, R6 ;  /* 0x0000000415047825 */ /* 0x001fe200078e0206 */
[----:B------:R-:W-:Y:S02]  /*69e0*/  LOP3.LUT R0, R0, 0x3, RZ, 0xc0, !PT ;  /* 0x0000000300007812 */ /* 0x000fe400078ec0ff */
[----:B------:R-:W-:Y:S02]  /*69f0*/  LOP3.LUT R13, R8, 0x300, RZ, 0xc0, !PT ;  /* 0x00000300080d7812 */ /* 0x000fe400078ec0ff */
[----:B------:R-:W-:Y:S02]  /*6a00*/  IADD3 R27, PT, PT, -R0, RZ, RZ ;  /* 0x000000ff001b7210 */ /* 0x000fe40007ffe1ff */
[----:B------:R-:W-:Y:S02]  /*6a10*/  IADD3 R0, PT, PT, R20, R13, RZ ;  /* 0x0000000d14007210 */ /* 0x000fe40007ffe0ff */
[----:B-1----:R-:W-:-:S02]  /*6a20*/  IADD3 R21, P1, P2, R6, UR16, R22 ;  /* 0x0000001006157c10 */ /* 0x002fc4000fa3e016 */
[----:B------:R-:W-:Y:S02]  /*6a30*/  IADD3 R10, P0, PT, R4, UR18, RZ ;  /* 0x00000012040a7c10 */ /* 0x000fe4000ff1e0ff */
[----:B------:R-:W-:Y:S02]  /*6a40*/  IADD3.X R11, PT, PT, R7, UR17, R23, P1, P2 ;  /* 0x00000011070b7c10 */ /* 0x000fe40008fe4417 */
[----:B------:R-:W-:-:S09]  /*6a50*/  IADD3.X R9, PT, PT, R5, UR19, RZ, P0, !PT ;  /* 0x0000001305097c10 */ /* 0x000fd200087fe4ff */
.L_x_88:
[----:B-1----:R-:W-:Y:S02]  /*6a60*/  MOV R6, R21 ;  /* 0x0000001500067202 */ /* 0x002fe40000000f00 */
[----:B------:R-:W-:-:S06]  /*6a70*/  MOV R7, R11 ;  /* 0x0000000b00077202 */ /* 0x000fcc0000000f00 */
[----:B------:R-:W3:Y:S01]  /*6a80*/  LDG.E.128 R4, desc[UR12][R6.64] ;  /* 0x0000000c06047981 */ /* 0x000ee2000c1e1d00 */
[----:B--2---:R-:W0:Y:S01]  /*6a90*/  MUFU.RCP R13, R2 ;  /* 0x00000002000d7308 */ /* 0x004e220000001000 */
[----:B------:R-:W-:Y:S01]  /*6aa0*/  IADD3 R27, PT, PT, R27, 0x1, RZ ;  /* 0x000000011b1b7810 */ /* 0x000fe20007ffe0ff */
[----:B------:R-:W-:Y:S03]  /*6ab0*/  BSSY.RECONVERGENT B4, `(.L_x_80) ;  /* 0x0000012000047945 */ /* 0x000fe60003800200 */
[----:B------:R-:W-:Y:S01]  /*6ac0*/  ISETP.NE.AND P2, PT, R27, RZ, PT ;  /* 0x000000ff1b00720c */ /* 0x000fe20003f45270 */
        /* <DEDUP_REMOVED lines=16> */
.L_x_81:
[----:B------:R-:W-:Y:S05]  /*6bd0*/  BSYNC.RECONVERGENT B4 ;  /* 0x0000000000047941 */ /* 0x000fea0003800200 */
.L_x_80:
[----:B------:R-:W-:Y:S01]  /*6be0*/  FADD R5, R5, -UR6 ;  /* 0x8000000605057e21 */ /* 0x000fe20008000000 */
[----:B------:R-:W-:Y:S03]  /*6bf0*/  BSSY.RECONVERGENT B4, `(.L_x_82) ;  /* 0x0000011000047945 */ /* 0x000fe60003800200 */
[----:B------:R-:W-:Y:S02]  /*6c00*/  FMUL R8, R5, 1.4426950216293334961 ;  /* 0x3fb8aa3b05087820 */ /* 0x000fe40000400000 */
[----:B------:R-:W0:Y:S03]  /*6c10*/  MUFU.RCP R5, R2 ;  /* 0x0000000200057308 */ /* 0x000e260000001000 */
[----:B------:R-:W-:-:S13]  /*6c20*/  FSETP.GEU.AND P0, PT, R8, -126, PT ;  /* 0xc2fc00000800780b */ /* 0x000fda0003f0e000 */
[----:B------:R-:W-:Y:S01]  /*6c30*/  @!P0 FMUL R8, R8, 0.5 ;  /* 0x3f00000008088820 */ /* 0x000fe20000400000 */
[----:B0-----:R-:W-:-:S03]  /*6c40*/  FFMA R12, -R2, R5, 1 ;  /* 0x3f800000020c7423 */ /* 0x001fc60000000105 */
[----:B------:R-:W0:Y:S01]  /*6c50*/  MUFU.EX2 R26, R8 ;  /* 0x00000008001a7308 */ /* 0x000e220000000800 */
[----:B------:R-:W-:Y:S01]  /*6c60*/  FFMA R5, R5, R12, R5 ;  /* 0x0000000c05057223 */ /* 0x000fe20000000005 */
        /* <DEDUP_REMOVED lines=9> */
.L_x_83:
[----:B------:R-:W-:Y:S05]  /*6d00*/  BSYNC.RECONVERGENT B4 ;  /* 0x0000000000047941 */ /* 0x000fea0003800200 */
.L_x_82:
[----:B------:R-:W-:Y:S01]  /*6d10*/  FADD R6, R6, -UR6 ;  /* 0x8000000606067e21 */ /* 0x000fe20008000000 */
[----:B------:R-:W0:Y:S01]  /*6d20*/  MUFU.RCP R13, R2 ;  /* 0x00000002000d7308 */ /* 0x000e220000001000 */
[----:B------:R-:W-:Y:S02]  /*6d30*/  BSSY.RECONVERGENT B4, `(.L_x_84) ;  /* 0x0000010000047945 */ /* 0x000fe40003800200 */
[----:B------:R-:W-:-:S05]  /*6d40*/  FMUL R8, R6, 1.4426950216293334961 ;  /* 0x3fb8aa3b06087820 */ /* 0x000fca0000400000 */
[----:B------:R-:W-:Y:S01]  /*6d50*/  FSETP.GEU.AND P0, PT, R8, -126, PT ;  /* 0xc2fc00000800780b */ /* 0x000fe20003f0e000 */
[----:B0-----:R-:W-:-:S12]  /*6d60*/  FFMA R6, -R2, R13, 1 ;  /* 0x3f80000002067423 */ /* 0x001fd8000000010d */
[----:B------:R-:W-:Y:S01]  /*6d70*/  @!P0 FMUL R8, R8, 0.5 ;  /* 0x3f00000008088820 */ /* 0x000fe20000400000 */
[----:B------:R-:W-:-:S03]  /*6d80*/  FFMA R6, R13, R6, R13 ;  /* 0x000000060d067223 */ /* 0x000fc6000000000d */
        /* <DEDUP_REMOVED lines=10> */
.L_x_85:
[----:B------:R-:W-:Y:S05]  /*6e30*/  BSYNC.RECONVERGENT B4 ;  /* 0x0000000000047941 */ /* 0x000fea0003800200 */
.L_x_84:
        /* <DEDUP_REMOVED lines=18> */
.L_x_87:
[----:B------:R-:W-:Y:S05]  /*6f60*/  BSYNC.RECONVERGENT B4 ;  /* 0x0000000000047941 */ /* 0x000fea0003800200 */
.L_x_86:
[----:B------:R-:W-:Y:S02]  /*6f70*/  MOV R12, R10 ;  /* 0x0000000a000c7202 */ /* 0x000fe40000000f00 */
[----:B------:R-:W-:Y:S02]  /*6f80*/  MOV R13, R9 ;  /* 0x00000009000d7202 */ /* 0x000fe40000000f00 */
[----:B------:R-:W-:Y:S02]  /*6f90*/  IADD3 R21, P1, PT, R21, 0x1000, RZ ;  /* 0x0000100015157810 */ /* 0x000fe40007f3e0ff */
[----:B------:R-:W-:Y:S01]  /*6fa0*/  IADD3 R10, P0, PT, R10, 0x1000, RZ ;  /* 0x000010000a0a7810 */ /* 0x000fe20007f1e0ff */
[----:B------:R1:W-:Y:S01]  /*6fb0*/  STG.E.128 desc[UR12][R12.64], R4 ;  /* 0x000000040c007986 */ /* 0x0003e2000c101d0c */
[----:B------:R-:W-:Y:S02]  /*6fc0*/  IADD3.X R11, PT, PT, RZ, R11, RZ, P1, !PT ;  /* 0x0000000bff0b7210 */ /* 0x000fe40000ffe4ff */
[----:B------:R-:W-:Y:S01]  /*6fd0*/  IADD3.X R9, PT, PT, RZ, R9, RZ, P0, !PT ;  /* 0x00000009ff097210 */ /* 0x000fe200007fe4ff */
[----:B------:R-:W-:Y:S08]  /*6fe0*/  @P2 BRA `(.L_x_88) ;  /* 0xfffffff8009c2947 */ /* 0x000ff0000383ffff */
.L_x_79:
[----:B------:R-:W-:Y:S05]  /*6ff0*/  BSYNC.RECONVERGENT B3 ;  /* 0x0000000000037941 */ /* 0x000fea0003800200 */
.L_x_78:
[----:B------:R-:W-:-:S13]  /*7000*/  ISETP.GE.U32.AND P0, PT, R3, 0x300, PT ;  /* 0x000003000300780c */ /* 0x000fda0003f06070 */
[----:B------:R-:W-:Y:S05]  /*7010*/  @!P0 BRA `(.L_x_77) ;  /* 0x0000001400208947 */ /* 0x000fea0003800000 */
[----:B------:R-:W-:-:S07]  /*7020*/  LEA R3, R0, 0x800, 0x2 ;  /* 0x0000080000037811 */ /* 0x000fce00078e10ff */
.L_x_121:
[----:B---3--:R-:W-:-:S05]  /*7030*/  IADD3 R9, PT, PT, R3, -0x800, RZ ;  /* 0xfffff80003097810 */ /* 0x008fca0007ffe0ff */
[----:B-1----:R-:W-:-:S06]  /*7040*/  IMAD.WIDE.U32 R6, R9, 0x4, R24 ;  /* 0x0000000409067825 */ /* 0x002fcc00078e0018 */
[----:B0-----:R-:W3:Y:S01]  /*7050*/  LDG.E.128 R4, desc[UR12][R6.64] ;  /* 0x0000000c06047981 */ /* 0x001ee2000c1e1d00 */
[----:B--2---:R-:W0:Y:S01]  /*7060*/  MUFU.RCP R11, R2 ;  /* 0x00000002000b7308 */ /* 0x004e220000001000 */
[----:B------:R-:W-:Y:S01]  /*7070*/  IADD3 R0, PT, PT, R0, 0x400, RZ ;  /* 0x0000040000007810 */ /* 0x000fe20007ffe0ff */
[----:B------:R-:W-:Y:S03]  /*7080*/  BSSY.RECONVERGENT B3, `(.L_x_89) ;  /* 0x0000012000037945 */ /* 0x000fe60003800200 */
[----:B------:R-:W-:Y:S01]  /*7090*/  ISETP.GE.AND P2, PT, R0, UR11, PT ;  /* 0x0000000b00007c0c */ /* 0x000fe2000bf46270 */
        /* <DEDUP_REMOVED lines=16> */
.L_x_90:
[----:B------:R-:W-:Y:S05]  /*71a0*/  BSYNC.RECONVERGENT B3 ;  /* 0x0000000000037941 */ /* 0x000fea0003800200 */
.L_x_89:
        /* <DEDUP_REMOVED lines=18> */
.L_x_92:
[----:B------:R-:W-:Y:S05]  /*72d0*/  BSYNC.RECONVERGENT B3 ;  /* 0x0000000000037941 */ /* 0x000fea0003800200 */
.L_x_91:
        /* <DEDUP_REMOVED lines=18> */
.L_x_94:
[----:B------:R-:W-:Y:S05]  /*7400*/  BSYNC.RECONVERGENT B3 ;  /* 0x0000000000037941 */ /* 0x000fea0003800200 */
.L_x_93:
        /* <DEDUP_REMOVED lines=18> */
.L_x_96:
[----:B------:R-:W-:Y:S05]  /*7530*/  BSYNC.RECONVERGENT B3 ;  /* 0x0000000000037941 */ /* 0x000fea0003800200 */
.L_x_95:
[----:B------:R-:W-:Y:S01]  /*7540*/  IADD3 R21, PT, PT, R3, -0x400, RZ ;  /* 0xfffffc0003157810 */ /* 0x000fe20007ffe0ff */
[----:B------:R-:W-:-:S04]  /*7550*/  IMAD.WIDE.U32 R12, R9, 0x4, R28 ;  /* 0x00000004090c7825 */ /* 0x000fc800078e001c */
[----:B------:R-:W-:Y:S01]  /*7560*/  IMAD.WIDE.U32 R10, R21, 0x4, R24 ;  /* 0x00000004150a7825 */ /* 0x000fe200078e0018 */
[----:B------:R0:W-:Y:S05]  /*7570*/  STG.E.128 desc[UR12][R12.64], R4 ;  /* 0x000000040c007986 */ /* 0x0001ea000c101d0c */
[----:B------:R-:W2:Y:S01]  /*7580*/  LDG.E.128 R8, desc[UR12][R10.64] ;  /* 0x0000000c0a087981 */ /* 0x000ea2000c1e1d00 */
        /* <DEDUP_REMOVED lines=11> */
[----:B0-----:R-:W-:-:S04]  /*7640*/  FFMA R5, R8, R26, RZ ;  /* 0x0000001a08057223 */ /* 0x001fc800000000ff */
[----:B------:R-:W-:-:S04]  /*7650*/  FFMA R4, -R2, R5, R26 ;  /* 0x0000000502047223 */ /* 0x000fc8000000011a */
[----:B------:R-:W-:Y:S01]  /*7660*/  FFMA R4, R8, R4, R5 ;  /* 0x0000000408047223 */ /* 0x000fe20000000005 */
[----:B-1----:R-:W-:Y:S06]  /*7670*/  @!P0 BRA `(.L_x_98) ;  /* 0x00000000000c8947 */ /* 0x002fec0003800000 */
[----:B------:R-:W-:-:S07]  /*7680*/  MOV R14, 0x76a0 ;  /* 0x000076a0000e7802 */ /* 0x000fce0000000f00 */
[----:B------:R-:W-:Y:S05]  /*7690*/  CALL.REL.NOINC `($__internal_0_$__cuda_sm3x_div_rn_noftz_f32_slowpath) ;  /* 0x0000001800bc7944 */ /* 0x000fea0003c00000 */
[----:B------:R-:W-:-:S07]  /*76a0*/  MOV R4, R8 ;  /* 0x0000000800047202 */ /* 0x000fce0000000f00 */
.L_x_98:
[----:B------:R-:W-:Y:S05]  /*76b0*/  BSYNC.RECONVERGENT B3 ;  /* 0x0000000000037941 */ /* 0x000fea0003800200 */
.L_x_97:
        /* <DEDUP_REMOVED lines=18> */
.L_x_100:
[----:B------:R-:W-:Y:S05]  /*77e0*/  BSYNC.RECONVERGENT B3 ;  /* 0x0000000000037941 */ /* 0x000fea0003800200 */
.L_x_99:
        /* <DEDUP_REMOVED lines=18> */
.L_x_102:
[----:B------:R-:W-:Y:S05]  /*7910*/  BSYNC.RECONVERGENT B3 ;  /* 0x0000000000037941 */ /* 0x000fea0003800200 */
.L_x_101:
        /* <DEDUP_REMOVED lines=18> */
.L_x_104:
[----:B------:R-:W-:Y:S05]  /*7a40*/  BSYNC.RECONVERGENT B3 ;  /* 0x0000000000037941 */ /* 0x000fea0003800200 */
.L_x_103:
[----:B------:R-:W-:-:S04]  /*7a50*/  IMAD.WIDE.U32 R12, R21, 0x4, R28 ;  /* 0x00000004150c7825 */ /* 0x000fc800078e001c */
[C---:B------:R-:W-:Y:S01]  /*7a60*/  IMAD.WIDE.U32 R10, R3.reuse, 0x4, R24 ;  /* 0x00000004030a7825 */ /* 0x040fe200078e0018 */
[----:B------:R0:W-:Y:S05]  /*7a70*/  STG.E.128 desc[UR12][R12.64], R4 ;  /* 0x000000040c007986 */ /* 0x0001ea000c101d0c */
[----:B------:R-:W2:Y:S01]  /*7a80*/  LDG.E.128 R8, desc[UR12][R10.64] ;  /* 0x0000000c0a087981 */ /* 0x000ea2000c1e1d00 */
[----:B------:R-:W1:Y:S01]  /*7a90*/  MUFU.RCP R15, R2 ;  /* 0x00000002000f7308 */ /* 0x000e620000001000 */
[----:B------:R-:W-:Y:S01]  /*7aa0*/  BSSY.RECONVERGENT B3, `(.L_x_105) ;  /* 0x0000012000037945 */ /* 0x000fe20003800200 */
[----:B------:R-:W-:Y:S01]  /*7ab0*/  IADD3 R21, PT, PT, R3, 0x400, RZ ;  /* 0x0000040003157810 */ /* 0x000fe20007ffe0ff */
        /* <DEDUP_REMOVED lines=16> */
.L_x_106:
[----:B------:R-:W-:Y:S05]  /*7bc0*/  BSYNC.RECONVERGENT B3 ;  /* 0x0000000000037941 */ /* 0x000fea0003800200 */
.L_x_105:
        /* <DEDUP_REMOVED lines=18> */
.L_x_108:
[----:B------:R-:W-:Y:S05]  /*7cf0*/  BSYNC.RECONVERGENT B3 ;  /* 0x0000000000037941 */ /* 0x000fea0003800200 */
.L_x_107:
        /* <DEDUP_REMOVED lines=18> */
.L_x_110:
[----:B------:R-:W-:Y:S05]  /*7e20*/  BSYNC.RECONVERGENT B3 ;  /* 0x0000000000037941 */ /* 0x000fea0003800200 */
.L_x_109:
        /* <DEDUP_REMOVED lines=18> */
.L_x_112:
[----:B------:R-:W-:Y:S05]  /*7f50*/  BSYNC.RECONVERGENT B3 ;  /* 0x0000000000037941 */ /* 0x000fea0003800200 */
.L_x_111:
        /* <DEDUP_REMOVED lines=22> */
.L_x_114:
[----:B------:R-:W-:Y:S05]  /*80c0*/  BSYNC.RECONVERGENT B3 ;  /* 0x0000000000037941 */ /* 0x000fea0003800200 */
.L_x_113:
        /* <DEDUP_REMOVED lines=18> */
.L_x_116:
[----:B------:R-:W-:Y:S05]  /*81f0*/  BSYNC.RECONVERGENT B3 ;  /* 0x0000000000037941 */ /* 0x000fea0003800200 */
.L_x_115:
        /* <DEDUP_REMOVED lines=18> */
.L_x_118:
[----:B------:R-:W-:Y:S05]  /*8320*/  BSYNC.RECONVERGENT B3 ;  /* 0x0000000000037941 */ /* 0x000fea0003800200 */
.L_x_117:
        /* <DEDUP_REMOVED lines=18> */
.L_x_120:
[----:B------:R-:W-:Y:S05]  /*8450*/  BSYNC.RECONVERGENT B3 ;  /* 0x0000000000037941 */ /* 0x000fea0003800200 */
.L_x_119:
[----:B------:R-:W-:Y:S01]  /*8460*/  IMAD.WIDE.U32 R8, R21, 0x4, R28 ;  /* 0x0000000415087825 */ /* 0x000fe200078e001c */
[----:B------:R-:W-:-:S04]  /*8470*/  IADD3 R3, PT, PT, R3, 0x1000, RZ ;  /* 0x0000100003037810 */ /* 0x000fc80007ffe0ff */
[----:B------:R3:W-:Y:S01]  /*8480*/  STG.E.128 desc[UR12][R8.64], R4 ;  /* 0x0000000408007986 */ /* 0x0007e2000c101d0c */
[----:B------:R-:W-:Y:S05]  /*8490*/  @!P2 BRA `(.L_x_121) ;  /* 0xffffffe800e4a947 */ /* 0x000fea000383ffff */
.L_x_77:
[----:B------:R-:W-:Y:S05]  /*84a0*/  BSYNC.RECONVERGENT B2 ;  /* 0x0000000000027941 */ /* 0x000fea0003800200 */
.L_x_76:
[----:B-1----:R-:W-:-:S04]  /*84b0*/  IADD3 R3, PT, PT, R20, UR4, RZ ;  /* 0x0000000414037c10 */ /* 0x002fc8000fffe0ff */
[----:B------:R-:W-:-:S13]  /*84c0*/  ISETP.GT.AND P0, PT, R3, UR9, PT ;  /* 0x0000000903007c0c */ /* 0x000fda000bf04270 */
[----:B------:R-:W-:Y:S05]  /*84d0*/  @P0 EXIT ;  /* 0x000000000000094d */ /* 0x000fea0003800000 */
[----:B------:R-:W-:Y:S01]  /*84e0*/  HFMA2 R0, -RZ, RZ, 0, 1.52587890625e-05 ;  /* 0x00000100ff007431 */ /* 0x000fe200000001ff */
[----:B---3--:R-:W-:Y:S01]  /*84f0*/  LOP3.LUT R5, RZ, R20, RZ, 0x33, !PT ;  /* 0x00000014ff057212 */ /* 0x008fe200078e33ff */
[----:B------:R-:W-:Y:S03]  /*8500*/  BSSY.RECONVERGENT B2, `(.L_x_122) ;  /* 0x0000027000027945 */ /* 0x000fe60003800200 */
[----:B------:R-:W-:-:S04]  /*8510*/  VIADDMNMX R0, R3, R0, UR10, !PT ;  /* 0x0000000a03007e46 */ /* 0x000fc8000f800100 */
[----:B------:R-:W-:-:S04]  /*8520*/  IADD3 R0, PT, PT, R0, -UR4, R5 ;  /* 0x8000000400007c10 */ /* 0x000fc8000fffe005 */
[----:B0-----:R-:W-:-:S04]  /*8530*/  LOP3.LUT R4, R0, 0x300, RZ, 0xc0, !PT ;  /* 0x0000030000047812 */ /* 0x001fc800078ec0ff */
[----:B------:R-:W-:-:S13]  /*8540*/  ISETP.NE.AND P0, PT, R4, 0x300, PT ;  /* 0x000003000400780c */ /* 0x000fda0003f05270 */
[----:B------:R-:W-:Y:S05]  /*8550*/  @!P0 BRA `(.L_x_123) ;  /* 0x0000000000848947 */ /* 0x000fea0003800000 */
[----:B------:R-:W0:Y:S01]  /*8560*/  LDCU.64 UR4, c[0x0][0x380] ;  /* 0x00007000ff0477ac */ /* 0x000e220008000a00 */
[----:B------:R-:W-:-:S04]  /*8570*/  LEA.HI R4, R0, 0x1, RZ, 0x18 ;  /* 0x0000000100047811 */ /* 0x000fc800078fc0ff */
[----:B------:R-:W-:-:S04]  /*8580*/  LOP3.LUT R4, R4, 0x3, RZ, 0xc0, !PT ;  /* 0x0000000304047812 */ /* 0x000fc800078ec0ff */
[----:B------:R-:W-:Y:S02]  /*8590*/  IADD3 R4, PT, PT, -R4, RZ, RZ ;  /* 0x000000ff04047210 */ /* 0x000fe40007ffe1ff */
[----:B0-----:R-:W-:-:S04]  /*85a0*/  IADD3 R24, P0, PT, R22, UR4, RZ ;  /* 0x0000000416187c10 */ /* 0x001fc8000ff1e0ff */
[----:B------:R-:W-:-:S09]  /*85b0*/  IADD3.X R25, PT, PT, R23, UR5, RZ, P0, !PT ;  /* 0x0000000517197c10 */ /* 0x000fd200087fe4ff */
.L_x_126:
[----:B0-----:R-:W-:-:S06]  /*85c0*/  IMAD.WIDE R6, R3, 0x4, R24 ;  /* 0x0000000403067825 */ /* 0x001fcc00078e0218 */
[----:B------:R-:W3:Y:S01]  /*85d0*/  LDG.E R6, desc[UR12][R6.64] ;  /* 0x0000000c06067981 */ /* 0x000ee2000c1e1900 */
[----:B------:R-:W-:Y:S01]  /*85e0*/  IADD3 R4, PT, PT, R4, 0x1, RZ ;  /* 0x0000000104047810 */ /* 0x000fe20007ffe0ff */
[----:B------:R-:W-:Y:S03]  /*85f0*/  BSSY.RECONVERGENT B3, `(.L_x_124) ;  /* 0x0000014000037945 */ /* 0x000fe60003800200 */
[----:B------:R-:W-:Y:S01]  /*8600*/  ISETP.NE.AND P2, PT, R4, RZ, PT ;  /* 0x000000ff0400720c */ /* 0x000fe20003f45270 */
[----:B---3--:R-:W-:-:S04]  /*8610*/  FADD R5, R6, -UR6 ;  /* 0x8000000606057e21 */ /* 0x008fc80008000000 */
[----:B------:R-:W-:Y:S02]  /*8620*/  FMUL R8, R5, 1.4426950216293334961 ;  /* 0x3fb8aa3b05087820 */ /* 0x000fe40000400000 */
[----:B--2---:R-:W0:Y:S03]  /*8630*/  MUFU.RCP R5, R2 ;  /* 0x0000000200057308 */ /* 0x004e260000001000 */
        /* <DEDUP_REMOVED lines=10> */
[----:B------:R-:W-:Y:S01]  /*86e0*/  IMAD.WIDE R6, R3, 0x4, R28 ;  /* 0x0000000403067825 */ /* 0x000fe200078e021c */
[----:B0-----:R-:W-:Y:S06]  /*86f0*/  @!P0 BRA `(.L_x_125) ;  /* 0x00000000000c8947 */ /* 0x001fec0003800000 */
[----:B------:R-:W-:-:S07]  /*8700*/  MOV R14, 0x8720 ;  /* 0x00008720000e7802 */ /* 0x000fce0000000f00 */
[----:B------:R-:W-:Y:S05]  /*8710*/  CALL.REL.NOINC `($__internal_0_$__cuda_sm3x_div_rn_noftz_f32_slowpath) ;  /* 0x00000008009c7944 */ /* 0x000fea0003c00000 */
[----:B------:R-:W-:-:S07]  /*8720*/  MOV R5, R8 ;  /* 0x0000000800057202 */ /* 0x000fce0000000f00 */
.L_x_125:
[----:B------:R-:W-:Y:S05]  /*8730*/  BSYNC.RECONVERGENT B3 ;  /* 0x0000000000037941 */ /* 0x000fea0003800200 */
.L_x_124:
[----:B------:R0:W-:Y:S01]  /*8740*/  STG.E desc[UR12][R6.64], R5 ;  /* 0x0000000506007986 */ /* 0x0001e2000c10190c */
[----:B------:R-:W-:Y:S01]  /*8750*/  IADD3 R3, PT, PT, R3, 0x100, RZ ;  /* 0x0000010003037810 */ /* 0x000fe20007ffe0ff */
[----:B------:R-:W-:Y:S06]  /*8760*/  @P2 BRA `(.L_x_126) ;  /* 0xfffffffc00942947 */ /* 0x000fec000383ffff */
.L_x_123:
[----:B------:R-:W-:Y:S05]  /*8770*/  BSYNC.RECONVERGENT B2 ;  /* 0x0000000000027941 */ /* 0x000fea0003800200 */
.L_x_122:
[----:B------:R-:W-:-:S13]  /*8780*/  ISETP.GE.U32.AND P0, PT, R0, 0x300, PT ;  /* 0x000003000000780c */ /* 0x000fda0003f06070 */
[----:B------:R-:W-:Y:S05]  /*8790*/  @!P0 EXIT ;  /* 0x000000000000894d */ /* 0x000fea0003800000 */
.L_x_135:
[----:B0-----:R-:W-:-:S05]  /*87a0*/  IMAD.WIDE R6, R3, 0x4, R24 ;  /* 0x0000000403067825 */ /* 0x001fca00078e0218 */
        /* <DEDUP_REMOVED lines=18> */
.L_x_128:
[----:B------:R-:W-:Y:S05]  /*88d0*/  BSYNC.RECONVERGENT B2 ;  /* 0x0000000000027941 */ /* 0x000fea0003800200 */
.L_x_127:
[----:B------:R-:W-:-:S05]  /*88e0*/  IMAD.WIDE R4, R3, 0x4, R28 ;  /* 0x0000000403047825 */ /* 0x000fca00078e021c */
        /* <DEDUP_REMOVED lines=19> */
.L_x_130:
[----:B------:R-:W-:Y:S05]  /*8a20*/  BSYNC.RECONVERGENT B2 ;  /* 0x0000000000027941 */ /* 0x000fea0003800200 */
.L_x_129:
        /* <DEDUP_REMOVED lines=19> */
.L_x_132:
[----:B------:R-:W-:Y:S05]  /*8b60*/  BSYNC.RECONVERGENT B2 ;  /* 0x0000000000027941 */ /* 0x000fea0003800200 */
.L_x_131:
        /* <DEDUP_REMOVED lines=14> */
[----:B------:R-:W-:-:S04]  /*8c50*/  FFMA R6, -R2, R7, R26 ;  /* 0x0000000702067223 */ /* 0x000fc8000000011a */
[----:B0-----:R-:W-:Y:S01]  /*8c60*/  FFMA R8, R0, R6, R7 ;  /* 0x0000000600087223 */ /* 0x001fe20000000007 */
[----:B-1----:R-:W-:Y:S06]  /*8c70*/  @!P0 BRA `(.L_x_134) ;  /* 0x0000000000088947 */ /* 0x002fec0003800000 */
[----:B------:R-:W-:-:S07]  /*8c80*/  MOV R14, 0x8ca0 ;  /* 0x00008ca0000e7802 */ /* 0x000fce0000000f00 */
[----:B------:R-:W-:Y:S05]  /*8c90*/  CALL.REL.NOINC `($__internal_0_$__cuda_sm3x_div_rn_noftz_f32_slowpath) ;  /* 0x00000004003c7944 */ /* 0x000fea0003c00000 */
.L_x_134:
[----:B------:R-:W-:Y:S05]  /*8ca0*/  BSYNC.RECONVERGENT B2 ;  /* 0x0000000000027941 */ /* 0x000fea0003800200 */
.L_x_133:
[----:B------:R-:W-:Y:S01]  /*8cb0*/  IADD3 R3, PT, PT, R3, 0x400, RZ ;  /* 0x0000040003037810 */ /* 0x000fe20007ffe0ff */
[----:B------:R0:W-:Y:S03]  /*8cc0*/  STG.E desc[UR12][R4.64+0xc00], R8 ;  /* 0x000c000804007986 */ /* 0x0001e6000c10190c */
[----:B------:R-:W-:-:S13]  /*8cd0*/  ISETP.GT.AND P0, PT, R3, UR9, PT ;  /* 0x0000000903007c0c */ /* 0x000fda000bf04270 */
[----:B0-----:R-:W-:Y:S05]  /*8ce0*/  @P0 EXIT ;  /* 0x000000000000094d */ /* 0x001fea0003800000 */
[----:B------:R-:W-:Y:S05]  /*8cf0*/  BRA `(.L_x_135) ;  /* 0xfffffff800a87947 */ /* 0x000fea000383ffff */
.L_x_28:
[----:B------:R-:W-:Y:S01]  /*8d00*/  HFMA2 R12, -RZ, RZ, 0, 9.5367431640625e-07 ;  /* 0x00000010ff0c7431 */ /* 0x000fe200000001ff */
[----:B--2---:R-:W-:Y:S02]  /*8d10*/  MOV R11, R4 ;  /* 0x00000004000b7202 */ /* 0x004fe40000000f00 */
[----:B------:R-:W-:Y:S02]  /*8d20*/  MOV R13, 0x1f ;  /* 0x0000001f000d7802 */ /* 0x000fe40000000f00 */
[----:B------:R-:W-:-:S07]  /*8d30*/  MOV R10, 0xffffffff ;  /* 0xffffffff000a7802 */ /* 0x000fce0000000f00 */
[----:B01----:R-:W-:Y:S05]  /*8d40*/  WARPSYNC.COLLECTIVE R10, `(.L_x_136) ;  /* 0x000000000a087348 */ /* 0x003fea0003c00000 */
[----:B------:R2:W3:Y:S02]  /*8d50*/  SHFL.BFLY P2, R9, R11, R12, R13 ;  /* 0x0c00000c0b097389 */ /* 0x0004e4000004000d */
[----:B0123--:R-:W-:Y:S05]  /*8d60*/  ENDCOLLECTIVE ;  /* 0x000000000000791b */ /* 0x00ffea0003800000 */
.L_x_136:
[----:B------:R-:W-:Y:S01]  /*8d70*/  HFMA2 R12, -RZ, RZ, 0, 4.76837158203125e-07 ;  /* 0x00000008ff0c7431 */ /* 0x000fe200000001ff */
[----:B------:R-:W-:-:S04]  /*8d80*/  MOV R5, R9 ;  /* 0x0000000900057202 */ /* 0x000fc80000000f00 */
[----:B------:R-:W-:-:S04]  /*8d90*/  FMNMX R5, R5, R4, !PT ;  /* 0x0000000405057209 */ /* 0x000fc80007800000 */
[----:B------:R-:W-:-:S07]  /*8da0*/  MOV R11, R5 ;  /* 0x00000005000b7202 */ /* 0x000fce0000000f00 */
[----:B------:R-:W-:Y:S05]  /*8db0*/  WARPSYNC.COLLECTIVE R10, `(.L_x_137) ;  /* 0x000000000a087348 */ /* 0x000fea0003c00000 */
[----:B------:R0:W1:Y:S02]  /*8dc0*/  SHFL.BFLY P2, R9, R11, R12, R13 ;  /* 0x0c00000c0b097389 */ /* 0x000064000004000d */
[----:B01----:R-:W-:Y:S05]  /*8dd0*/  ENDCOLLECTIVE ;  /* 0x000000000000791b */ /* 0x003fea0003800000 */
.L_x_137:
[----:B------:R-:W-:Y:S01]  /*8de0*/  HFMA2 R12, -RZ, RZ, 0, 2.384185791015625e-07 ;  /* 0x00000004ff0c7431 */ /* 0x000fe200000001ff */
[----:B------:R-:W-:-:S04]  /*8df0*/  MOV R6, R9 ;  /* 0x0000000900067202 */ /* 0x000fc80000000f00 */
[----:B------:R-:W-:-:S04]  /*8e00*/  FMNMX R6, R5, R6, !PT ;  /* 0x0000000605067209 */ /* 0x000fc80007800000 */
[----:B------:R-:W-:-:S07]  /*8e10*/  MOV R11, R6 ;  /* 0x00000006000b7202 */ /* 0x000fce0000000f00 */
[----:B------:R-:W-:Y:S05]  /*8e20*/  WARPSYNC.COLLECTIVE R10, `(.L_x_138) ;  /* 0x000000000a087348 */ /* 0x000fea0003c00000 */
[----:B------:R0:W1:Y:S02]  /*8e30*/  SHFL.BFLY P2, R9, R11, R12, R13 ;  /* 0x0c00000c0b097389 */ /* 0x000064000004000d */
[----:B01----:R-:W-:Y:S05]  /*8e40*/  ENDCOLLECTIVE ;  /* 0x000000000000791b */ /* 0x003fea0003800000 */
.L_x_138:
[----:B------:R-:W-:Y:S01]  /*8e50*/  HFMA2 R12, -RZ, RZ, 0, 1.1920928955078125e-07 ;  /* 0x00000002ff0c7431 */ /* 0x000fe200000001ff */
[----:B------:R-:W-:-:S04]  /*8e60*/  MOV R7, R9 ;  /* 0x0000000900077202 */ /* 0x000fc80000000f00 */
[----:B------:R-:W-:-:S04]  /*8e70*/  FMNMX R7, R6, R7, !PT ;  /* 0x0000000706077209 */ /* 0x000fc80007800000 */
[----:B------:R-:W-:-:S07]  /*8e80*/  MOV R11, R7 ;  /* 0x00000007000b7202 */ /* 0x000fce0000000f00 */
[----:B------:R-:W-:Y:S05]  /*8e90*/  WARPSYNC.COLLECTIVE R10, `(.L_x_139) ;  /* 0x000000000a087348 */ /* 0x000fea0003c00000 */
[----:B------:R0:W1:Y:S02]  /*8ea0*/  SHFL.BFLY P2, R9, R11, R12, R13 ;  /* 0x0c00000c0b097389 */ /* 0x000064000004000d */
[----:B01----:R-:W-:Y:S05]  /*8eb0*/  ENDCOLLECTIVE ;  /* 0x000000000000791b */ /* 0x003fea0003800000 */
.L_x_139:
[----:B------:R-:W-:Y:S01]  /*8ec0*/  HFMA2 R12, -RZ, RZ, 0, 5.9604644775390625e-08 ;  /* 0x00000001ff0c7431 */ /* 0x000fe200000001ff */
[----:B------:R-:W-:-:S04]  /*8ed0*/  MOV R8, R9 ;  /* 0x0000000900087202 */ /* 0x000fc80000000f00 */
[----:B------:R-:W-:-:S04]  /*8ee0*/  FMNMX R8, R7, R8, !PT ;  /* 0x0000000807087209 */ /* 0x000fc80007800000 */
[----:B------:R-:W-:-:S07]  /*8ef0*/  MOV R11, R8 ;  /* 0x00000008000b7202 */ /* 0x000fce0000000f00 */
[----:B------:R-:W-:Y:S05]  /*8f00*/  WARPSYNC.COLLECTIVE R10, `(.L_x_140) ;  /* 0x000000000a087348 */ /* 0x000fea0003c00000 */
[----:B------:R0:W1:Y:S02]  /*8f10*/  SHFL.BFLY P2, R9, R11, R12, R13 ;  /* 0x0c00000c0b097389 */ /* 0x000064000004000d */
[----:B01----:R-:W-:Y:S05]  /*8f20*/  ENDCOLLECTIVE ;  /* 0x000000000000791b */ /* 0x003fea0003800000 */
.L_x_140:
[----:B------:R-:W-:Y:S05]  /*8f30*/  BRA `(.L_x_141) ;  /* 0xffffff8800247947 */ /* 0x000fea000383ffff */
.L_x_60:
[----:B------:R-:W-:Y:S01]  /*8f40*/  HFMA2 R12, -RZ, RZ, 0, 9.5367431640625e-07 ;  /* 0x00000010ff0c7431 */ /* 0x000fe200000001ff */
[----:B--2---:R-:W-:Y:S02]  /*8f50*/  MOV R11, R0 ;  /* 0x00000000000b7202 */ /* 0x004fe40000000f00 */
[----:B------:R-:W-:Y:S02]  /*8f60*/  MOV R13, 0x1f ;  /* 0x0000001f000d7802 */ /* 0x000fe40000000f00 */
[----:B------:R-:W-:-:S07]  /*8f70*/  MOV R10, 0xffffffff ;  /* 0xffffffff000a7802 */ /* 0x000fce0000000f00 */
[----:B01----:R-:W-:Y:S05]  /*8f80*/  WARPSYNC.COLLECTIVE R10, `(.L_x_142) ;  /* 0x000000000a087348 */ /* 0x003fea0003c00000 */
[----:B------:R2:W3:Y:S02]  /*8f90*/  SHFL.BFLY P2, R9, R11, R12, R13 ;  /* 0x0c00000c0b097389 */ /* 0x0004e4000004000d */
[----:B0123--:R-:W-:Y:S05]  /*8fa0*/  ENDCOLLECTIVE ;  /* 0x000000000000791b */ /* 0x00ffea0003800000 */
.L_x_142:
[----:B------:R-:W-:Y:S01]  /*8fb0*/  HFMA2 R12, -RZ, RZ, 0, 4.76837158203125e-07 ;  /* 0x00000008ff0c7431 */ /* 0x000fe200000001ff */
[----:B------:R-:W-:-:S05]  /*8fc0*/  MOV R3, R9 ;  /* 0x0000000900037202 */ /* 0x000fca0000000f00 */
[----:B------:R-:W-:-:S05]  /*8fd0*/  FADD R3, R3, R0 ;  /* 0x0000000003037221 */ /* 0x000fca0000000000 */
[----:B------:R-:W-:-:S07]  /*8fe0*/  MOV R11, R3 ;  /* 0x00000003000b7202 */ /* 0x000fce0000000f00 */
[----:B------:R-:W-:Y:S05]  /*8ff0*/  WARPSYNC.COLLECTIVE R10, `(.L_x_143) ;  /* 0x000000000a087348 */ /* 0x000fea0003c00000 */
[----:B------:R0:W1:Y:S02]  /*9000*/  SHFL.BFLY P2, R9, R11, R12, R13 ;  /* 0x0c00000c0b097389 */ /* 0x000064000004000d */
[----:B01----:R-:W-:Y:S05]  /*9010*/  ENDCOLLECTIVE ;  /* 0x000000000000791b */ /* 0x003fea0003800000 */
.L_x_143:
[----:B------:R-:W-:Y:S01]  /*9020*/  HFMA2 R12, -RZ, RZ, 0, 2.384185791015625e-07 ;  /* 0x00000004ff0c7431 */ /* 0x000fe200000001ff */
[----:B------:R-:W-:-:S05]  /*9030*/  MOV R2, R9 ;  /* 0x0000000900027202 */ /* 0x000fca0000000f00 */
[----:B------:R-:W-:-:S05]  /*9040*/  FADD R2, R3, R2 ;  /* 0x0000000203027221 */ /* 0x000fca0000000000 */
[----:B------:R-:W-:-:S07]  /*9050*/  MOV R11, R2 ;  /* 0x00000002000b7202 */ /* 0x000fce0000000f00 */
[----:B------:R-:W-:Y:S05]  /*9060*/  WARPSYNC.COLLECTIVE R10, `(.L_x_144) ;  /* 0x000000000a087348 */ /* 0x000fea0003c00000 */
[----:B------:R0:W1:Y:S02]  /*9070*/  SHFL.BFLY P2, R9, R11, R12, R13 ;  /* 0x0c00000c0b097389 */ /* 0x000064000004000d */
[----:B01----:R-:W-:Y:S05]  /*9080*/  ENDCOLLECTIVE ;  /* 0x000000000000791b */ /* 0x003fea0003800000 */
.L_x_144:
[----:B------:R-:W-:Y:S01]  /*9090*/  HFMA2 R12, -RZ, RZ, 0, 1.1920928955078125e-07 ;  /* 0x00000002ff0c7431 */ /* 0x000fe200000001ff */
[----:B------:R-:W-:-:S05]  /*90a0*/  MOV R5, R9 ;  /* 0x0000000900057202 */ /* 0x000fca0000000f00 */
[----:B------:R-:W-:-:S05]  /*90b0*/  FADD R5, R2, R5 ;  /* 0x0000000502057221 */ /* 0x000fca0000000000 */
[----:B------:R-:W-:-:S07]  /*90c0*/  MOV R11, R5 ;  /* 0x00000005000b7202 */ /* 0x000fce0000000f00 */
[----:B------:R-:W-:Y:S05]  /*90d0*/  WARPSYNC.COLLECTIVE R10, `(.L_x_145) ;  /* 0x000000000a087348 */ /* 0x000fea0003c00000 */
[----:B------:R0:W1:Y:S02]  /*90e0*/  SHFL.BFLY P2, R9, R11, R12, R13 ;  /* 0x0c00000c0b097389 */ /* 0x000064000004000d */
[----:B01----:R-:W-:Y:S05]  /*90f0*/  ENDCOLLECTIVE ;  /* 0x000000000000791b */ /* 0x003fea0003800000 */
.L_x_145:
[----:B------:R-:W-:Y:S01]  /*9100*/  HFMA2 R12, -RZ, RZ, 0, 5.9604644775390625e-08 ;  /* 0x00000001ff0c7431 */ /* 0x000fe200000001ff */
[----:B------:R-:W-:-:S05]  /*9110*/  MOV R4, R9 ;  /* 0x0000000900047202 */ /* 0x000fca0000000f00 */
[----:B------:R-:W-:-:S05]  /*9120*/  FADD R4, R5, R4 ;  /* 0x0000000405047221 */ /* 0x000fca0000000000 */
[----:B------:R-:W-:-:S07]  /*9130*/  MOV R11, R4 ;  /* 0x00000004000b7202 */ /* 0x000fce0000000f00 */
[----:B------:R-:W-:Y:S05]  /*9140*/  WARPSYNC.COLLECTIVE R10, `(.L_x_146) ;  /* 0x000000000a087348 */ /* 0x000fea0003c00000 */
[----:B------:R0:W1:Y:S02]  /*9150*/  SHFL.BFLY P2, R9, R11, R12, R13 ;  /* 0x0c00000c0b097389 */ /* 0x000064000004000d */
[----:B01----:R-:W-:Y:S05]  /*9160*/  ENDCOLLECTIVE ;  /* 0x000000000000791b */ /* 0x003fea0003800000 */
.L_x_146:
[----:B------:R-:W-:Y:S01]  /*9170*/  MOV R7, R9 ;  /* 0x0000000900077202 */ /* 0x000fe20000000f00 */
[----:B------:R-:W-:Y:S06]  /*9180*/  BRA `(.L_x_147) ;  /* 0xffffffcc00347947 */ /* 0x000fec000383ffff */
        .weak           $__internal_0_$__cuda_sm3x_div_rn_noftz_f32_slowpath
        .type           $__internal_0_$__cuda_sm3x_div_rn_noftz_f32_slowpath,@function
        .size           $__internal_0_$__cuda_sm3x_div_rn_noftz_f32_slowpath,(.L_x_160 - $__internal_0_$__cuda_sm3x_div_rn_noftz_f32_slowpath)
$__internal_0_$__cuda_sm3x_div_rn_noftz_f32_slowpath:
[----:B------:R-:W-:Y:S01]  /*9190*/  SHF.R.U32.HI R12, RZ, 0x17, R2 ;  /* 0x00000017ff0c7819 */ /* 0x000fe20000011602 */
[----:B------:R-:W-:Y:S01]  /*91a0*/  BSSY.RECONVERGENT B0, `(.L_x_148) ;  /* 0x0000063000007945 */ /* 0x000fe20003800200 */
[----:B------:R-:W-:Y:S02]  /*91b0*/  SHF.R.U32.HI R19, RZ, 0x17, R26 ;  /* 0x00000017ff137819 */ /* 0x000fe4000001161a */
[----:B------:R-:W-:Y:S02]  /*91c0*/  LOP3.LUT R12, R12, 0xff, RZ, 0xc0, !PT ;  /* 0x000000ff0c0c7812 */ /* 0x000fe400078ec0ff */
[----:B------:R-:W-:Y:S02]  /*91d0*/  LOP3.LUT R19, R19, 0xff, RZ, 0xc0, !PT ;  /* 0x000000ff13137812 */ /* 0x000fe400078ec0ff */
[----:B------:R-:W-:Y:S02]  /*91e0*/  IADD3 R8, PT, PT, R12, -0x1, RZ ;  /* 0xffffffff0c087810 */ /* 0x000fe40007ffe0ff */
[----:B------:R-:W-:-:S02]  /*91f0*/  IADD3 R13, PT, PT, R19, -0x1, RZ ;  /* 0xffffffff130d7810 */ /* 0x000fc40007ffe0ff */
[----:B------:R-:W-:Y:S02]  /*9200*/  ISETP.GT.U32.AND P0, PT, R8, 0xfd, PT ;  /* 0x000000fd0800780c */ /* 0x000fe40003f04070 */
[----:B------:R-:W-:Y:S02]  /*9210*/  MOV R15, R2 ;  /* 0x00000002000f7202 */ /* 0x000fe40000000f00 */
[----:B------:R-:W-:-:S13]  /*9220*/  ISETP.GT.U32.OR P0, PT, R13, 0xfd, P0 ;  /* 0x000000fd0d00780c */ /* 0x000fda0000704470 */
[----:B------:R-:W-:Y:S01]  /*9230*/  @!P0 MOV R18, RZ ;  /* 0x000000ff00128202 */ /* 0x000fe20000000f00 */
[----:B------:R-:W-:Y:S06]  /*9240*/  @!P0 BRA `(.L_x_149) ;  /* 0x00000000005c8947 */ /* 0x000fec0003800000 */
[----:B------:R-:W-:Y:S02]  /*9250*/  FSETP.GTU.FTZ.AND P0, PT, |R26|, +INF , PT ;  /* 0x7f8000001a00780b */ /* 0x000fe40003f1c200 */
[----:B------:R-:W-:-:S04]  /*9260*/  FSETP.GTU.FTZ.AND P1, PT, |R2|, +INF , PT ;  /* 0x7f8000000200780b */ /* 0x000fc80003f3c200 */
[----:B------:R-:W-:-:S13]  /*9270*/  PLOP3.LUT P0, PT, P0, P1, PT, 0xf8, 0x8f ;  /* 0x00000000008f781c */ /* 0x000fda0000703f70 */
[----:B------:R-:W-:Y:S05]  /*9280*/  @P0 BRA `(.L_x_150) ;  /* 0x00000004004c0947 */ /* 0x000fea0003800000 */
[----:B------:R-:W-:-:S13]  /*9290*/  LOP3.LUT P0, RZ, R15, 0x7fffffff, R26, 0xc8, !PT ;  /* 0x7fffffff0fff7812 */ /* 0x000fda000780c81a */
[----:B------:R-:W-:Y:S05]  /*92a0*/  @!P0 BRA `(.L_x_151) ;  /* 0x00000004003c8947 */ /* 0x000fea0003800000 */
[----:B------:R-:W-:Y:S02]  /*92b0*/  FSETP.NEU.FTZ.AND P3, PT, |R26|, +INF , PT ;  /* 0x7f8000001a00780b */ /* 0x000fe40003f7d200 */
[----:B------:R-:W-:Y:S02]  /*92c0*/  FSETP.NEU.FTZ.AND P1, PT, |R2|, +INF , PT ;  /* 0x7f8000000200780b */ /* 0x000fe40003f3d200 */
[----:B------:R-:W-:-:S11]  /*92d0*/  FSETP.NEU.FTZ.AND P0, PT, |R26|, +INF , PT ;  /* 0x7f8000001a00780b */ /* 0x000fd60003f1d200 */
[----:B------:R-:W-:Y:S05]  /*92e0*/  @!P1 BRA !P3, `(.L_x_151) ;  /* 0x00000004002c9947 */ /* 0x000fea0005800000 */
[----:B------:R-:W-:-:S04]  /*92f0*/  LOP3.LUT P3, RZ, R26, 0x7fffffff, RZ, 0xc0, !PT ;  /* 0x7fffffff1aff7812 */ /* 0x000fc8000786c0ff */
[----:B------:R-:W-:-:S13]  /*9300*/  PLOP3.LUT P1, PT, P1, P3, PT, 0x2f, 0xf2 ;  /* 0x0000000000f2781c */ /* 0x000fda0000f26577 */
[----:B------:R-:W-:Y:S05]  /*9310*/  @P1 BRA `(.L_x_152) ;  /* 0x0000000400181947 */ /* 0x000fea0003800000 */
[----:B------:R-:W-:-:S04]  /*9320*/  LOP3.LUT P1, RZ, R15, 0x7fffffff, RZ, 0xc0, !PT ;  /* 0x7fffffff0fff7812 */ /* 0x000fc8000782c0ff */
[----:B------:R-:W-:-:S13]  /*9330*/  PLOP3.LUT P0, PT, P0, P1, PT, 0x2f, 0xf2 ;  /* 0x0000000000f2781c */ /* 0x000fda0000702577 */
[----:B------:R-:W-:Y:S05]  /*9340*/  @P0 BRA `(.L_x_153) ;  /* 0x0000000400000947 */ /* 0x000fea0003800000 */
[----:B------:R-:W-:Y:S02]  /*9350*/  ISETP.GE.AND P0, PT, R13, RZ, PT ;  /* 0x000000ff0d00720c */ /* 0x000fe40003f06270 */
[----:B------:R-:W-:-:S11]  /*9360*/  ISETP.GE.AND P1, PT, R8, RZ, PT ;  /* 0x000000ff0800720c */ /* 0x000fd60003f26270 */
[----:B------:R-:W-:Y:S01]  /*9370*/  @P0 MOV R18, RZ ;  /* 0x000000ff00120202 */ /* 0x000fe20000000f00 */
[----:B------:R-:W-:Y:S01]  /*9380*/  @!P0 FFMA R26, R26, 1.84467440737095516160e+19, RZ ;  /* 0x5f8000001a1a8823 */ /* 0x000fe200000000ff */
[----:B------:R-:W-:Y:S01]  /*9390*/  @!P0 MOV R18, 0xffffffc0 ;  /* 0xffffffc000128802 */ /* 0x000fe20000000f00 */
[----:B------:R-:W-:-:S03]  /*93a0*/  @!P1 FFMA R15, R2, 1.84467440737095516160e+19, RZ ;  /* 0x5f800000020f9823 */ /* 0x000fc600000000ff */
[----:B------:R-:W-:-:S07]  /*93b0*/  @!P1 IADD3 R18, PT, PT, R18, 0x40, RZ ;  /* 0x0000004012129810 */ /* 0x000fce0007ffe0ff */
.L_x_149:
[----:B------:R-:W-:Y:S01]  /*93c0*/  LEA R8, R12, 0xc0800000, 0x17 ;  /* 0xc08000000c087811 */ /* 0x000fe200078eb8ff */
[----:B------:R-:W-:Y:S01]  /*93d0*/  BSSY.RECONVERGENT B1, `(.L_x_154) ;  /* 0x0000036000017945 */ /* 0x000fe20003800200 */
[----:B------:R-:W-:Y:S02]  /*93e0*/  IADD3 R19, PT, PT, R19, -0x7f, RZ ;  /* 0xffffff8113137810 */ /* 0x000fe40007ffe0ff */
[----:B------:R-:W-:-:S04]  /*93f0*/  IADD3 R17, PT, PT, -R8, R15, RZ ;  /* 0x0000000f08117210 */ /* 0x000fc80007ffe1ff */
[----:B------:R0:W1:Y:S01]  /*9400*/  MUFU.RCP R13, R17 ;  /* 0x00000011000d7308 */ /* 0x0000620000001000 */
[----:B------:R-:W-:Y:S01]  /*9410*/  FADD.FTZ R16, -R17, -RZ ;  /* 0x800000ff11107221 */ /* 0x000fe20000010100 */
[C---:B0-----:R-:W-:Y:S01]  /*9420*/  IMAD R17, R19.reuse, -0x800000, R26 ;  /* 0xff80000013117824 */ /* 0x041fe200078e021a */
[----:B------:R-:W-:-:S04]  /*9430*/  IADD3 R19, PT, PT, R19, 0x7f, -R12 ;  /* 0x0000007f13137810 */ /* 0x000fc80007ffe80c */
[----:B------:R-:W-:Y:S01]  /*9440*/  IADD3 R18, PT, PT, R19, R18, RZ ;  /* 0x0000001213127210 */ /* 0x000fe20007ffe0ff */
[----:B-1----:R-:W-:-:S04]  /*9450*/  FFMA R8, R13, R16, 1 ;  /* 0x3f8000000d087423 */ /* 0x002fc80000000010 */
[----:B------:R-:W-:-:S04]  /*9460*/  FFMA R8, R13, R8, R13 ;  /* 0x000000080d087223 */ /* 0x000fc8000000000d */
[----:B------:R-:W-:-:S04]  /*9470*/  FFMA R15, R17, R8, RZ ;  /* 0x00000008110f7223 */ /* 0x000fc800000000ff */
[----:B------:R-:W-:-:S04]  /*9480*/  FFMA R13, R16, R15, R17 ;  /* 0x0000000f100d7223 */ /* 0x000fc80000000011 */
[----:B------:R-:W-:-:S04]  /*9490*/  FFMA R13, R8, R13, R15 ;  /* 0x0000000d080d7223 */ /* 0x000fc8000000000f */
[----:B------:R-:W-:-:S04]  /*94a0*/  FFMA R16, R16, R13, R17 ;  /* 0x0000000d10107223 */ /* 0x000fc80000000011 */
[----:B------:R-:W-:-:S05]  /*94b0*/  FFMA R15, R8, R16, R13 ;  /* 0x00000010080f7223 */ /* 0x000fca000000000d */
[----:B------:R-:W-:-:S04]  /*94c0*/  SHF.R.U32.HI R12, RZ, 0x17, R15 ;  /* 0x00000017ff0c7819 */ /* 0x000fc8000001160f */
[----:B------:R-:W-:-:S04]  /*94d0*/  LOP3.LUT R17, R12, 0xff, RZ, 0xc0, !PT ;  /* 0x000000ff0c117812 */ /* 0x000fc800078ec0ff */
[----:B------:R-:W-:-:S04]  /*94e0*/  IADD3 R12, PT, PT, R17, R18, RZ ;  /* 0x00000012110c7210 */ /* 0x000fc80007ffe0ff */
[----:B------:R-:W-:-:S04]  /*94f0*/  IADD3 R17, PT, PT, R12, -0x1, RZ ;  /* 0xffffffff0c117810 */ /* 0x000fc80007ffe0ff */
[----:B------:R-:W-:-:S13]  /*9500*/  ISETP.GE.U32.AND P0, PT, R17, 0xfe, PT ;  /* 0x000000fe1100780c */ /* 0x000fda0003f06070 */
[----:B------:R-:W-:Y:S05]  /*9510*/  @!P0 BRA `(.L_x_155) ;  /* 0x0000000000808947 */ /* 0x000fea0003800000 */
[----:B------:R-:W-:-:S13]  /*9520*/  ISETP.GT.AND P0, PT, R12, 0xfe, PT ;  /* 0x000000fe0c00780c */ /* 0x000fda0003f04270 */
[----:B------:R-:W-:Y:S05]  /*9530*/  @P0 BRA `(.L_x_156) ;  /* 0x00000000006c0947 */ /* 0x000fea0003800000 */
[----:B------:R-:W-:-:S13]  /*9540*/  ISETP.GE.AND P0, PT, R12, 0x1, PT ;  /* 0x000000010c00780c */ /* 0x000fda0003f06270 */
[----:B------:R-:W-:Y:S05]  /*9550*/  @P0 BRA `(.L_x_157) ;  /* 0x0000000000740947 */ /* 0x000fea0003800000 */
[----:B------:R-:W-:Y:S02]  /*9560*/  ISETP.GE.AND P0, PT, R12, -0x18, PT ;  /* 0xffffffe80c00780c */ /* 0x000fe40003f06270 */
[----:B------:R-:W-:-:S11]  /*9570*/  LOP3.LUT R15, R15, 0x80000000, RZ, 0xc0, !PT ;  /* 0x800000000f0f7812 */ /* 0x000fd600078ec0ff */
[----:B------:R-:W-:Y:S05]  /*9580*/  @!P0 BRA `(.L_x_157) ;  /* 0x0000000000688947 */ /* 0x000fea0003800000 */
[CCC-:B------:R-:W-:Y:S01]  /*9590*/  FFMA.RZ R17, R8.reuse, R16.reuse, R13.reuse ;  /* 0x0000001008117223 */ /* 0x1c0fe2000000c00d */
[CCC-:B------:R-:W-:Y:S01]  /*95a0*/  FFMA.RP R18, R8.reuse, R16.reuse, R13.reuse ;  /* 0x0000001008127223 */ /* 0x1c0fe2000000800d */
[----:B------:R-:W-:Y:S01]  /*95b0*/  FFMA.RM R13, R8, R16, R13 ;  /* 0x00000010080d7223 */ /* 0x000fe2000000400d */
[C---:B------:R-:W-:Y:S02]  /*95c0*/  IADD3 R8, PT, PT, R12.reuse, 0x20, RZ ;  /* 0x000000200c087810 */ /* 0x040fe40007ffe0ff */
[----:B------:R-:W-:Y:S02]  /*95d0*/  LOP3.LUT R17, R17, 0x7fffff, RZ, 0xc0, !PT ;  /* 0x007fffff11117812 */ /* 0x000fe400078ec0ff */
[C---:B------:R-:W-:Y:S02]  /*95e0*/  ISETP.NE.AND P3, PT, R12.reuse, RZ, PT ;  /* 0x000000ff0c00720c */ /* 0x040fe40003f65270 */
[----:B------:R-:W-:Y:S02]  /*95f0*/  LOP3.LUT R17, R17, 0x800000, RZ, 0xfc, !PT ;  /* 0x0080000011117812 */ /* 0x000fe400078efcff */
[----:B------:R-:W-:-:S02]  /*9600*/  ISETP.NE.AND P1, PT, R12, RZ, PT ;  /* 0x000000ff0c00720c */ /* 0x000fc40003f25270 */
[----:B------:R-:W-:Y:S02]  /*9610*/  IADD3 R12, PT, PT, -R12, RZ, RZ ;  /* 0x000000ff0c0c7210 */ /* 0x000fe40007ffe1ff */
[----:B------:R-:W-:Y:S02]  /*9620*/  SHF.L.U32 R8, R17, R8, RZ ;  /* 0x0000000811087219 */ /* 0x000fe400000006ff */
[----:B------:R-:W-:Y:S02]  /*9630*/  FSETP.NEU.FTZ.AND P0, PT, R18, R13, PT ;  /* 0x0000000d1200720b */ /* 0x000fe40003f1d000 */
[----:B------:R-:W-:Y:S02]  /*9640*/  SEL R12, R12, RZ, P3 ;  /* 0x000000ff0c0c7207 */ /* 0x000fe40001800000 */
[----:B------:R-:W-:Y:S02]  /*9650*/  ISETP.NE.AND P1, PT, R8, RZ, P1 ;  /* 0x000000ff0800720c */ /* 0x000fe40000f25270 */
[----:B------:R-:W-:-:S02]  /*9660*/  SHF.R.U32.HI R17, RZ, R12, R17 ;  /* 0x0000000cff117219 */ /* 0x000fc40000011611 */
[----:B------:R-:W-:Y:S02]  /*9670*/  PLOP3.LUT P0, PT, P0, P1, PT, 0xf8, 0x8f ;  /* 0x00000000008f781c */ /* 0x000fe40000703f70 */
[----:B------:R-:W-:Y:S02]  /*9680*/  SHF.R.U32.HI R12, RZ, 0x1, R17 ;  /* 0x00000001ff0c7819 */ /* 0x000fe40000011611 */
[----:B------:R-:W-:-:S04]  /*9690*/  SEL R13, RZ, 0x1, !P0 ;  /* 0x00000001ff0d7807 */ /* 0x000fc80004000000 */
[----:B------:R-:W-:-:S04]  /*96a0*/  LOP3.LUT R8, R13, 0x1, R12, 0xf8, !PT ;  /* 0x000000010d087812 */ /* 0x000fc800078ef80c */
[----:B------:R-:W-:-:S04]  /*96b0*/  LOP3.LUT R17, R8, R17, RZ, 0xc0, !PT ;  /* 0x0000001108117212 */ /* 0x000fc800078ec0ff */
[----:B------:R-:W-:-:S04]  /*96c0*/  IADD3 R12, PT, PT, R12, R17, RZ ;  /* 0x000000110c0c7210 */ /* 0x000fc80007ffe0ff */
[----:B------:R-:W-:Y:S01]  /*96d0*/  LOP3.LUT R15, R12, R15, RZ, 0xfc, !PT ;  /* 0x0000000f0c0f7212 */ /* 0x000fe200078efcff */
[----:B------:R-:W-:Y:S06]  /*96e0*/  BRA `(.L_x_157) ;  /* 0x0000000000107947 */ /* 0x000fec0003800000 */
.L_x_156:
[----:B------:R-:W-:-:S04]  /*96f0*/  LOP3.LUT R15, R15, 0x80000000, RZ, 0xc0, !PT ;  /* 0x800000000f0f7812 */ /* 0x000fc800078ec0ff */
[----:B------:R-:W-:Y:S01]  /*9700*/  LOP3.LUT R15, R15, 0x7f800000, RZ, 0xfc, !PT ;  /* 0x7f8000000f0f7812 */ /* 0x000fe200078efcff */
[----:B------:R-:W-:Y:S06]  /*9710*/  BRA `(.L_x_157) ;  /* 0x0000000000047947 */ /* 0x000fec0003800000 */
.L_x_155:
[----:B------:R-:W-:-:S07]  /*9720*/  LEA R15, R18, R15, 0x17 ;  /* 0x0000000f120f7211 */ /* 0x000fce00078eb8ff */
.L_x_157:
[----:B------:R-:W-:Y:S05]  /*9730*/  BSYNC.RECONVERGENT B1 ;  /* 0x0000000000017941 */ /* 0x000fea0003800200 */
.L_x_154:
[----:B------:R-:W-:Y:S05]  /*9740*/  BRA `(.L_x_158) ;  /* 0x0000000000207947 */ /* 0x000fea0003800000 */
.L_x_153:
[----:B------:R-:W-:-:S04]  /*9750*/  LOP3.LUT R15, R15, 0x80000000, R26, 0x48, !PT ;  /* 0x800000000f0f7812 */ /* 0x000fc800078e481a */
[----:B------:R-:W-:Y:S01]  /*9760*/  LOP3.LUT R15, R15, 0x7f800000, RZ, 0xfc, !PT ;  /* 0x7f8000000f0f7812 */ /* 0x000fe200078efcff */
[----:B------:R-:W-:Y:S06]  /*9770*/  BRA `(.L_x_158) ;  /* 0x0000000000147947 */ /* 0x000fec0003800000 */
.L_x_152:
[----:B------:R-:W-:Y:S01]  /*9780*/  LOP3.LUT R15, R15, 0x80000000, R26, 0x48, !PT ;  /* 0x800000000f0f7812 */ /* 0x000fe200078e481a */
[----:B------:R-:W-:Y:S06]  /*9790*/  BRA `(.L_x_158) ;  /* 0x00000000000c7947 */ /* 0x000fec0003800000 */
.L_x_151:
[----:B------:R-:W0:Y:S01]  /*97a0*/  MUFU.RSQ R15, -QNAN ;  /* 0xffc00000000f7908 */ /* 0x000e220000001400 */
[----:B------:R-:W-:Y:S05]  /*97b0*/  BRA `(.L_x_158) ;  /* 0x0000000000047947 */ /* 0x000fea0003800000 */
.L_x_150:
[----:B------:R-:W-:-:S07]  /*97c0*/  FADD.FTZ R15, R26, R2 ;  /* 0x000000021a0f7221 */ /* 0x000fce0000010000 */
.L_x_158:
[----:B------:R-:W-:Y:S05]  /*97d0*/  BSYNC.RECONVERGENT B0 ;  /* 0x0000000000007941 */ /* 0x000fea0003800200 */
.L_x_148:
[----:B0-----:R-:W-:Y:S01]  /*97e0*/  MOV R8, R15 ;  /* 0x0000000f00087202 */ /* 0x001fe20000000f00 */
[----:B------:R-:W-:-:S04]  /*97f0*/  HFMA2 R15, -RZ, RZ, 0, 0 ;  /* 0x00000000ff0f7431 */ /* 0x000fc800000001ff */
[----:B------:R-:W-:Y:S05]  /*9800*/  RET.REL.NODEC R14 `(_Z14softmax_kernelPKfPfPK5Queryi) ;  /* 0xffffff640efc7950 */ /* 0x000fea0003c3ffff */
.L_x_159:
[----:B------:R-:W-:-:S00]  /*9810*/  BRA `(.L_x_159) ;  /* 0xfffffffc00fc7947 */ /* 0x000fc0000383ffff */
[----:B------:R-:W-:-:S00]  /*9820*/  NOP ;  /* 0x0000000000007918 */ /* 0x000fc00000000000 */
        /* <DEDUP_REMOVED lines=13> */
.L_x_160:


//--------------------- .nv.shared._Z14softmax_kernelPKfPfPK5Queryi --------------------------
	.section	.nv.shared._Z14softmax_kernelPKfPfPK5Queryi,"aw",@nobits
	.sectionflags	@""
	.align	4
.nv.shared._Z14softmax_kernelPKfPfPK5Queryi:
	.zero		1056


//--------------------- .nv.shared.reserved.0     --------------------------
	.section	.nv.shared.reserved.0,"aw",@nobits
	.weak		__nv_reservedSMEM_offset_0_alias
	.size		__nv_reservedSMEM_offset_0_alias, 0, 64
	.other		__nv_reservedSMEM_offset_0_alias,@"STO_CUDA_RESERVED_SHARED STV_DEFAULT"
__nv_reservedSMEM_offset_0_alias:
	.zero		0
	.zero		64


//--------------------- .nv.constant0._Z14softmax_kernelPKfPfPK5Queryi --------------------------
	.section	.nv.constant0._Z14softmax_kernelPKfPfPK5Queryi,"a",@progbits
	.sectionflags	@""
	.align	4
.nv.constant0._Z14softmax_kernelPKfPfPK5Queryi:
	.zero		924


//--------------------- SYMBOLS --------------------------

	.type		.nv.reservedSmem.offset0,@object
	.size		.nv.reservedSmem.offset0,0x4
	.type		.nv.reservedSmem.cap,@object
	.size		.nv.reservedSmem.cap,0x4
